//
// Generated by NVIDIA NVVM Compiler
//
// Compiler Build ID: CL-36424714
// Cuda compilation tools, release 13.0, V13.0.88
// Based on NVVM 20.0.0
//

.version 9.0
.target sm_100
.address_size 64

	// .globl	_Z11find_keccakPhS_S_jS_
.global .align 8 .b8 RC[192] = {1, 0, 0, 0, 0, 0, 0, 0, 130, 128, 0, 0, 0, 0, 0, 0, 138, 128, 0, 0, 0, 0, 0, 128, 0, 128, 0, 128, 0, 0, 0, 128, 139, 128, 0, 0, 0, 0, 0, 0, 1, 0, 0, 128, 0, 0, 0, 0, 129, 128, 0, 128, 0, 0, 0, 128, 9, 128, 0, 0, 0, 0, 0, 128, 138, 0, 0, 0, 0, 0, 0, 0, 136, 0, 0, 0, 0, 0, 0, 0, 9, 128, 0, 128, 0, 0, 0, 0, 10, 0, 0, 128, 0, 0, 0, 0, 139, 128, 0, 128, 0, 0, 0, 0, 139, 0, 0, 0, 0, 0, 0, 128, 137, 128, 0, 0, 0, 0, 0, 128, 3, 128, 0, 0, 0, 0, 0, 128, 2, 128, 0, 0, 0, 0, 0, 128, 128, 0, 0, 0, 0, 0, 0, 128, 10, 128, 0, 0, 0, 0, 0, 0, 10, 0, 0, 128, 0, 0, 0, 128, 129, 128, 0, 128, 0, 0, 0, 128, 128, 128, 0, 0, 0, 0, 0, 128, 1, 0, 0, 128, 0, 0, 0, 0, 8, 128, 0, 128, 0, 0, 0, 128};

.visible .entry _Z11find_keccakPhS_S_jS_(
	.param .u64 .ptr .align 1 _Z11find_keccakPhS_S_jS__param_0,
	.param .u64 .ptr .align 1 _Z11find_keccakPhS_S_jS__param_1,
	.param .u64 .ptr .align 1 _Z11find_keccakPhS_S_jS__param_2,
	.param .u32 _Z11find_keccakPhS_S_jS__param_3,
	.param .u64 .ptr .align 1 _Z11find_keccakPhS_S_jS__param_4
)
{
	.local .align 4 .b8 	__local_depot0[20];
	.reg .b64 	%SP;
	.reg .b64 	%SPL;
	.reg .pred 	%p<11>;
	.reg .b16 	%rs<25>;
	.reg .b32 	%r<207>;
	.reg .b64 	%rd<446>;

	mov.u64 	%SPL, __local_depot0;
	ld.param.u64 	%rd80, [_Z11find_keccakPhS_S_jS__param_0];
	ld.param.u64 	%rd81, [_Z11find_keccakPhS_S_jS__param_1];
	ld.param.u64 	%rd83, [_Z11find_keccakPhS_S_jS__param_4];
	cvta.to.global.u64 	%rd84, %rd83;
	add.u64 	%rd1, %SPL, 0;
	ld.global.u8 	%rs21, [%rd84+32];
	setp.ne.s16 	%p1, %rs21, 0;
	@%p1 bra 	$L__BB0_14;
	cvta.to.global.u64 	%rd87, %rd81;
	cvta.to.global.u64 	%rd88, %rd80;
	bar.sync 	0;
	mov.u32 	%r7, %ctaid.x;
	mov.u32 	%r8, %ntid.x;
	mov.u32 	%r9, %tid.x;
	mad.lo.s32 	%r10, %r7, %r8, %r9;
	mov.b32 	%r11, 0;
	mov.b64 	%rd416, {%r10, %r11};
	ld.global.u8 	%r12, [%rd88];
	mul.wide.u32 	%rd89, %r12, 256;
	ld.global.u8 	%r13, [%rd88+1];
	mul.wide.u32 	%rd90, %r13, 65536;
	or.b64  	%rd91, %rd89, %rd90;
	ld.global.u8 	%r14, [%rd88+2];
	mul.wide.u32 	%rd92, %r14, 16777216;
	or.b64  	%rd93, %rd91, %rd92;
	ld.global.u8 	%rd94, [%rd88+3];
	shl.b64 	%rd95, %rd94, 32;
	or.b64  	%rd96, %rd93, %rd95;
	ld.global.u8 	%rd97, [%rd88+4];
	shl.b64 	%rd98, %rd97, 40;
	ld.global.u8 	%rd99, [%rd88+5];
	shl.b64 	%rd100, %rd99, 48;
	or.b64  	%rd101, %rd96, %rd98;
	ld.global.u8 	%rd102, [%rd88+6];
	shl.b64 	%rd103, %rd102, 56;
	or.b64  	%rd104, %rd101, %rd100;
	or.b64  	%rd105, %rd104, %rd103;
	or.b64  	%rd3, %rd105, 255;
	ld.global.u8 	%rd106, [%rd88+7];
	ld.global.u8 	%r15, [%rd88+8];
	mul.wide.u32 	%rd107, %r15, 256;
	or.b64  	%rd108, %rd107, %rd106;
	ld.global.u8 	%r16, [%rd88+9];
	mul.wide.u32 	%rd109, %r16, 65536;
	or.b64  	%rd110, %rd108, %rd109;
	ld.global.u8 	%r17, [%rd88+10];
	mul.wide.u32 	%rd111, %r17, 16777216;
	or.b64  	%rd112, %rd110, %rd111;
	ld.global.u8 	%rd113, [%rd88+11];
	shl.b64 	%rd114, %rd113, 32;
	ld.global.u8 	%rd115, [%rd88+12];
	shl.b64 	%rd116, %rd115, 40;
	or.b64  	%rd117, %rd112, %rd114;
	ld.global.u8 	%rd118, [%rd88+13];
	shl.b64 	%rd119, %rd118, 48;
	ld.global.u8 	%rd120, [%rd88+14];
	shl.b64 	%rd121, %rd120, 56;
	or.b64  	%rd122, %rd117, %rd116;
	or.b64  	%rd123, %rd122, %rd119;
	or.b64  	%rd4, %rd123, %rd121;
	ld.global.u8 	%rd124, [%rd88+15];
	ld.global.u8 	%r18, [%rd88+16];
	mul.wide.u32 	%rd125, %r18, 256;
	or.b64  	%rd126, %rd125, %rd124;
	ld.global.u8 	%r19, [%rd88+17];
	mul.wide.u32 	%rd127, %r19, 65536;
	or.b64  	%rd128, %rd126, %rd127;
	ld.global.u8 	%r20, [%rd88+18];
	mul.wide.u32 	%rd129, %r20, 16777216;
	or.b64  	%rd130, %rd128, %rd129;
	ld.global.u8 	%rd131, [%rd88+19];
	shl.b64 	%rd132, %rd131, 32;
	ld.global.u8 	%rd133, [%rd87];
	shl.b64 	%rd134, %rd133, 40;
	ld.global.u8 	%rd135, [%rd87+1];
	shl.b64 	%rd136, %rd135, 48;
	or.b64  	%rd137, %rd134, %rd136;
	ld.global.u8 	%rd138, [%rd87+2];
	shl.b64 	%rd139, %rd138, 56;
	or.b64  	%rd5, %rd137, %rd139;
	ld.global.u8 	%rd140, [%rd87+3];
	ld.global.u8 	%r21, [%rd87+4];
	mul.wide.u32 	%rd141, %r21, 256;
	or.b64  	%rd142, %rd141, %rd140;
	ld.global.u8 	%r22, [%rd87+5];
	mul.wide.u32 	%rd143, %r22, 65536;
	or.b64  	%rd144, %rd142, %rd143;
	ld.global.u8 	%r23, [%rd87+6];
	mul.wide.u32 	%rd145, %r23, 16777216;
	or.b64  	%rd146, %rd144, %rd145;
	ld.global.u8 	%rd147, [%rd87+7];
	shl.b64 	%rd148, %rd147, 32;
	ld.global.u8 	%rd149, [%rd87+8];
	shl.b64 	%rd150, %rd149, 40;
	or.b64  	%rd151, %rd146, %rd148;
	ld.global.u8 	%rd152, [%rd87+9];
	shl.b64 	%rd153, %rd152, 48;
	ld.global.u8 	%rd154, [%rd87+10];
	shl.b64 	%rd155, %rd154, 56;
	or.b64  	%rd156, %rd151, %rd150;
	or.b64  	%rd157, %rd156, %rd153;
	or.b64  	%rd6, %rd157, %rd155;
	ld.global.u8 	%rd158, [%rd87+11];
	ld.global.u8 	%r24, [%rd87+12];
	mul.wide.u32 	%rd159, %r24, 256;
	or.b64  	%rd160, %rd159, %rd158;
	ld.global.u8 	%r25, [%rd87+13];
	mul.wide.u32 	%rd161, %r25, 65536;
	or.b64  	%rd162, %rd160, %rd161;
	ld.global.u8 	%r26, [%rd87+14];
	mul.wide.u32 	%rd163, %r26, 16777216;
	or.b64  	%rd164, %rd162, %rd163;
	ld.global.u8 	%rd165, [%rd87+15];
	shl.b64 	%rd166, %rd165, 32;
	ld.global.u8 	%rd167, [%rd87+16];
	shl.b64 	%rd168, %rd167, 40;
	or.b64  	%rd169, %rd164, %rd166;
	ld.global.u8 	%rd170, [%rd87+17];
	shl.b64 	%rd171, %rd170, 48;
	ld.global.u8 	%rd172, [%rd87+18];
	shl.b64 	%rd173, %rd172, 56;
	or.b64  	%rd174, %rd169, %rd168;
	or.b64  	%rd175, %rd174, %rd171;
	or.b64  	%rd7, %rd175, %rd173;
	ld.global.u8 	%rd176, [%rd87+19];
	ld.global.u8 	%r27, [%rd87+20];
	mul.wide.u32 	%rd177, %r27, 256;
	or.b64  	%rd178, %rd177, %rd176;
	ld.global.u8 	%r28, [%rd87+21];
	mul.wide.u32 	%rd179, %r28, 65536;
	or.b64  	%rd180, %rd178, %rd179;
	ld.global.u8 	%r29, [%rd87+22];
	mul.wide.u32 	%rd181, %r29, 16777216;
	or.b64  	%rd182, %rd180, %rd181;
	ld.global.u8 	%rd183, [%rd87+23];
	shl.b64 	%rd184, %rd183, 32;
	ld.global.u8 	%rd185, [%rd87+24];
	shl.b64 	%rd186, %rd185, 40;
	or.b64  	%rd187, %rd182, %rd184;
	ld.global.u8 	%rd188, [%rd87+25];
	shl.b64 	%rd189, %rd188, 48;
	ld.global.u8 	%rd190, [%rd87+26];
	shl.b64 	%rd191, %rd190, 56;
	or.b64  	%rd192, %rd187, %rd186;
	or.b64  	%rd193, %rd192, %rd189;
	or.b64  	%rd8, %rd193, %rd191;
	ld.global.u8 	%rd194, [%rd87+27];
	ld.global.u8 	%r30, [%rd87+28];
	mul.wide.u32 	%rd195, %r30, 256;
	or.b64  	%rd196, %rd195, %rd194;
	ld.global.u8 	%r31, [%rd87+29];
	mul.wide.u32 	%rd197, %r31, 65536;
	or.b64  	%rd198, %rd196, %rd197;
	ld.global.u8 	%r32, [%rd87+30];
	mul.wide.u32 	%rd199, %r32, 16777216;
	or.b64  	%rd200, %rd198, %rd199;
	ld.global.u8 	%rd201, [%rd87+31];
	shl.b64 	%rd202, %rd201, 32;
	or.b64  	%rd203, %rd200, %rd202;
	or.b64  	%rd9, %rd203, 1099511627776;
	or.b64  	%rd10, %rd130, %rd132;
	mov.b64 	%rd413, 0;
	mov.u64 	%rd414, %rd413;
	mov.u64 	%rd415, %rd413;
$L__BB0_2:
	shl.b64 	%rd207, %rd416, 40;
	or.b64  	%rd440, %rd10, %rd207;
	mov.b64 	{%r34, %r35}, %rd416;
	mov.b64 	{%r36, %r37}, %rd415;
	shf.l.wrap.b32 	%r38, %r35, %r36, 8;
	shf.l.wrap.b32 	%r39, %r34, %r35, 8;
	mov.b64 	%rd439, {%r39, %r38};
	mov.b64 	{%r40, %r41}, %rd414;
	shf.l.wrap.b32 	%r42, %r37, %r40, 8;
	shf.l.wrap.b32 	%r43, %r36, %r37, 8;
	mov.b64 	%rd438, {%r43, %r42};
	mov.b64 	{%r44, %r45}, %rd413;
	shf.l.wrap.b32 	%r46, %r41, %r44, 8;
	shf.l.wrap.b32 	%r47, %r40, %r41, 8;
	mov.b64 	%rd437, {%r47, %r46};
	shr.u64 	%rd208, %rd413, 24;
	or.b64  	%rd436, %rd5, %rd208;
	mov.b32 	%r204, 0;
	mov.b64 	%rd426, -9223372036854775808;
	mov.b64 	%rd418, 0;
	mov.u64 	%rd417, RC;
	mov.u64 	%rd419, %rd418;
	mov.u64 	%rd420, %rd418;
	mov.u64 	%rd421, %rd418;
	mov.u64 	%rd422, %rd418;
	mov.u64 	%rd423, %rd418;
	mov.u64 	%rd424, %rd418;
	mov.u64 	%rd425, %rd418;
	mov.u64 	%rd427, %rd418;
	mov.u64 	%rd428, %rd418;
	mov.u64 	%rd429, %rd418;
	mov.u64 	%rd430, %rd418;
	mov.u64 	%rd431, %rd418;
	mov.u64 	%rd432, %rd9;
	mov.u64 	%rd433, %rd8;
	mov.u64 	%rd434, %rd7;
	mov.u64 	%rd435, %rd6;
	mov.u64 	%rd441, %rd4;
	mov.u64 	%rd442, %rd3;
$L__BB0_3:
	xor.b64  	%rd209, %rd436, %rd441;
	xor.b64  	%rd210, %rd209, %rd431;
	xor.b64  	%rd211, %rd210, %rd426;
	xor.b64  	%rd212, %rd211, %rd421;
	mov.b64 	{%r48, %r49}, %rd212;
	shf.l.wrap.b32 	%r50, %r48, %r49, 1;
	shf.l.wrap.b32 	%r51, %r49, %r48, 1;
	mov.b64 	%rd213, {%r51, %r50};
	xor.b64  	%rd214, %rd438, %rd213;
	xor.b64  	%rd215, %rd214, %rd433;
	xor.b64  	%rd216, %rd215, %rd428;
	xor.b64  	%rd217, %rd216, %rd423;
	xor.b64  	%rd218, %rd217, %rd418;
	xor.b64  	%rd219, %rd435, %rd440;
	xor.b64  	%rd220, %rd219, %rd430;
	xor.b64  	%rd221, %rd220, %rd425;
	xor.b64  	%rd222, %rd221, %rd420;
	mov.b64 	{%r52, %r53}, %rd222;
	shf.l.wrap.b32 	%r54, %r52, %r53, 1;
	shf.l.wrap.b32 	%r55, %r53, %r52, 1;
	mov.b64 	%rd223, {%r55, %r54};
	xor.b64  	%rd224, %rd442, %rd223;
	xor.b64  	%rd225, %rd224, %rd437;
	xor.b64  	%rd226, %rd225, %rd432;
	xor.b64  	%rd227, %rd226, %rd427;
	xor.b64  	%rd228, %rd227, %rd422;
	xor.b64  	%rd229, %rd434, %rd439;
	xor.b64  	%rd230, %rd229, %rd429;
	xor.b64  	%rd231, %rd230, %rd424;
	xor.b64  	%rd232, %rd231, %rd419;
	mov.b64 	{%r56, %r57}, %rd232;
	shf.l.wrap.b32 	%r58, %r56, %r57, 1;
	shf.l.wrap.b32 	%r59, %r57, %r56, 1;
	mov.b64 	%rd233, {%r59, %r58};
	xor.b64  	%rd234, %rd441, %rd233;
	xor.b64  	%rd235, %rd234, %rd436;
	xor.b64  	%rd236, %rd235, %rd431;
	xor.b64  	%rd237, %rd236, %rd426;
	xor.b64  	%rd238, %rd237, %rd421;
	xor.b64  	%rd239, %rd433, %rd438;
	xor.b64  	%rd240, %rd239, %rd428;
	xor.b64  	%rd241, %rd240, %rd423;
	xor.b64  	%rd242, %rd241, %rd418;
	mov.b64 	{%r60, %r61}, %rd242;
	shf.l.wrap.b32 	%r62, %r60, %r61, 1;
	shf.l.wrap.b32 	%r63, %r61, %r60, 1;
	mov.b64 	%rd243, {%r63, %r62};
	xor.b64  	%rd244, %rd440, %rd243;
	xor.b64  	%rd245, %rd244, %rd435;
	xor.b64  	%rd246, %rd245, %rd430;
	xor.b64  	%rd247, %rd246, %rd425;
	xor.b64  	%rd248, %rd247, %rd420;
	xor.b64  	%rd249, %rd437, %rd442;
	xor.b64  	%rd250, %rd249, %rd432;
	xor.b64  	%rd251, %rd250, %rd427;
	xor.b64  	%rd252, %rd251, %rd422;
	mov.b64 	{%r64, %r65}, %rd252;
	shf.l.wrap.b32 	%r66, %r64, %r65, 1;
	shf.l.wrap.b32 	%r67, %r65, %r64, 1;
	mov.b64 	%rd253, {%r67, %r66};
	xor.b64  	%rd254, %rd439, %rd253;
	xor.b64  	%rd255, %rd254, %rd434;
	xor.b64  	%rd256, %rd255, %rd429;
	xor.b64  	%rd257, %rd256, %rd424;
	xor.b64  	%rd258, %rd257, %rd419;
	xor.b64  	%rd259, %rd442, %rd218;
	xor.b64  	%rd260, %rd437, %rd218;
	xor.b64  	%rd261, %rd432, %rd218;
	xor.b64  	%rd262, %rd427, %rd218;
	xor.b64  	%rd263, %rd422, %rd218;
	xor.b64  	%rd264, %rd441, %rd228;
	xor.b64  	%rd265, %rd436, %rd228;
	xor.b64  	%rd266, %rd431, %rd228;
	xor.b64  	%rd267, %rd426, %rd228;
	xor.b64  	%rd268, %rd421, %rd228;
	xor.b64  	%rd269, %rd440, %rd238;
	xor.b64  	%rd270, %rd435, %rd238;
	xor.b64  	%rd271, %rd430, %rd238;
	xor.b64  	%rd272, %rd425, %rd238;
	xor.b64  	%rd273, %rd420, %rd238;
	xor.b64  	%rd274, %rd439, %rd248;
	xor.b64  	%rd275, %rd434, %rd248;
	xor.b64  	%rd276, %rd429, %rd248;
	xor.b64  	%rd277, %rd424, %rd248;
	xor.b64  	%rd278, %rd419, %rd248;
	xor.b64  	%rd279, %rd438, %rd258;
	xor.b64  	%rd280, %rd433, %rd258;
	xor.b64  	%rd281, %rd428, %rd258;
	xor.b64  	%rd282, %rd423, %rd258;
	xor.b64  	%rd283, %rd418, %rd258;
	mov.b64 	{%r68, %r69}, %rd264;
	shf.l.wrap.b32 	%r70, %r68, %r69, 1;
	shf.l.wrap.b32 	%r71, %r69, %r68, 1;
	mov.b64 	%rd284, {%r71, %r70};
	mov.b64 	{%r72, %r73}, %rd265;
	shf.l.wrap.b32 	%r74, %r73, %r72, 12;
	shf.l.wrap.b32 	%r75, %r72, %r73, 12;
	mov.b64 	%rd285, {%r75, %r74};
	mov.b64 	{%r76, %r77}, %rd280;
	shf.l.wrap.b32 	%r78, %r76, %r77, 20;
	shf.l.wrap.b32 	%r79, %r77, %r76, 20;
	mov.b64 	%rd286, {%r79, %r78};
	mov.b64 	{%r80, %r81}, %rd273;
	shf.l.wrap.b32 	%r82, %r81, %r80, 29;
	shf.l.wrap.b32 	%r83, %r80, %r81, 29;
	mov.b64 	%rd287, {%r83, %r82};
	mov.b64 	{%r84, %r85}, %rd281;
	shf.l.wrap.b32 	%r86, %r85, %r84, 7;
	shf.l.wrap.b32 	%r87, %r84, %r85, 7;
	mov.b64 	%rd288, {%r87, %r86};
	mov.b64 	{%r88, %r89}, %rd263;
	shf.l.wrap.b32 	%r90, %r88, %r89, 18;
	shf.l.wrap.b32 	%r91, %r89, %r88, 18;
	mov.b64 	%rd289, {%r91, %r90};
	mov.b64 	{%r92, %r93}, %rd269;
	shf.l.wrap.b32 	%r94, %r93, %r92, 30;
	shf.l.wrap.b32 	%r95, %r92, %r93, 30;
	mov.b64 	%rd290, {%r95, %r94};
	mov.b64 	{%r96, %r97}, %rd271;
	shf.l.wrap.b32 	%r98, %r97, %r96, 11;
	shf.l.wrap.b32 	%r99, %r96, %r97, 11;
	mov.b64 	%rd291, {%r99, %r98};
	mov.b64 	{%r100, %r101}, %rd276;
	shf.l.wrap.b32 	%r102, %r100, %r101, 25;
	shf.l.wrap.b32 	%r103, %r101, %r100, 25;
	mov.b64 	%rd292, {%r103, %r102};
	mov.b64 	{%r104, %r105}, %rd282;
	shf.l.wrap.b32 	%r106, %r104, %r105, 8;
	shf.l.wrap.b32 	%r107, %r105, %r104, 8;
	mov.b64 	%rd293, {%r107, %r106};
	mov.b64 	{%r108, %r109}, %rd278;
	shf.l.wrap.b32 	%r110, %r109, %r108, 24;
	shf.l.wrap.b32 	%r111, %r108, %r109, 24;
	mov.b64 	%rd294, {%r111, %r110};
	mov.b64 	{%r112, %r113}, %rd262;
	shf.l.wrap.b32 	%r114, %r113, %r112, 9;
	shf.l.wrap.b32 	%r115, %r112, %r113, 9;
	mov.b64 	%rd295, {%r115, %r114};
	mov.b64 	{%r116, %r117}, %rd279;
	shf.l.wrap.b32 	%r118, %r116, %r117, 27;
	shf.l.wrap.b32 	%r119, %r117, %r116, 27;
	mov.b64 	%rd296, {%r119, %r118};
	mov.b64 	{%r120, %r121}, %rd283;
	shf.l.wrap.b32 	%r122, %r120, %r121, 14;
	shf.l.wrap.b32 	%r123, %r121, %r120, 14;
	mov.b64 	%rd297, {%r123, %r122};
	mov.b64 	{%r124, %r125}, %rd268;
	shf.l.wrap.b32 	%r126, %r124, %r125, 2;
	shf.l.wrap.b32 	%r127, %r125, %r124, 2;
	mov.b64 	%rd298, {%r127, %r126};
	mov.b64 	{%r128, %r129}, %rd275;
	shf.l.wrap.b32 	%r130, %r129, %r128, 23;
	shf.l.wrap.b32 	%r131, %r128, %r129, 23;
	mov.b64 	%rd299, {%r131, %r130};
	mov.b64 	{%r132, %r133}, %rd267;
	shf.l.wrap.b32 	%r134, %r133, %r132, 13;
	shf.l.wrap.b32 	%r135, %r132, %r133, 13;
	mov.b64 	%rd300, {%r135, %r134};
	mov.b64 	{%r136, %r137}, %rd260;
	shf.l.wrap.b32 	%r138, %r137, %r136, 4;
	shf.l.wrap.b32 	%r139, %r136, %r137, 4;
	mov.b64 	%rd301, {%r139, %r138};
	mov.b64 	{%r140, %r141}, %rd274;
	shf.l.wrap.b32 	%r142, %r140, %r141, 28;
	shf.l.wrap.b32 	%r143, %r141, %r140, 28;
	mov.b64 	%rd302, {%r143, %r142};
	mov.b64 	{%r144, %r145}, %rd277;
	shf.l.wrap.b32 	%r146, %r144, %r145, 21;
	shf.l.wrap.b32 	%r147, %r145, %r144, 21;
	mov.b64 	%rd303, {%r147, %r146};
	mov.b64 	{%r148, %r149}, %rd272;
	shf.l.wrap.b32 	%r150, %r148, %r149, 15;
	shf.l.wrap.b32 	%r151, %r149, %r148, 15;
	mov.b64 	%rd304, {%r151, %r150};
	mov.b64 	{%r152, %r153}, %rd266;
	shf.l.wrap.b32 	%r154, %r152, %r153, 10;
	shf.l.wrap.b32 	%r155, %r153, %r152, 10;
	mov.b64 	%rd305, {%r155, %r154};
	mov.b64 	{%r156, %r157}, %rd270;
	shf.l.wrap.b32 	%r158, %r156, %r157, 6;
	shf.l.wrap.b32 	%r159, %r157, %r156, 6;
	mov.b64 	%rd306, {%r159, %r158};
	mov.b64 	{%r160, %r161}, %rd261;
	shf.l.wrap.b32 	%r162, %r160, %r161, 3;
	shf.l.wrap.b32 	%r163, %r161, %r160, 3;
	mov.b64 	%rd307, {%r163, %r162};
	not.b64 	%rd308, %rd285;
	and.b64  	%rd309, %rd291, %rd308;
	not.b64 	%rd310, %rd291;
	and.b64  	%rd311, %rd303, %rd310;
	xor.b64  	%rd441, %rd311, %rd285;
	not.b64 	%rd312, %rd303;
	and.b64  	%rd313, %rd297, %rd312;
	xor.b64  	%rd440, %rd313, %rd291;
	not.b64 	%rd314, %rd297;
	and.b64  	%rd315, %rd259, %rd314;
	xor.b64  	%rd439, %rd315, %rd303;
	not.b64 	%rd316, %rd259;
	and.b64  	%rd317, %rd285, %rd316;
	xor.b64  	%rd438, %rd317, %rd297;
	not.b64 	%rd318, %rd286;
	and.b64  	%rd319, %rd307, %rd318;
	xor.b64  	%rd437, %rd319, %rd302;
	not.b64 	%rd320, %rd307;
	and.b64  	%rd321, %rd300, %rd320;
	xor.b64  	%rd436, %rd321, %rd286;
	not.b64 	%rd322, %rd300;
	and.b64  	%rd323, %rd287, %rd322;
	xor.b64  	%rd435, %rd323, %rd307;
	not.b64 	%rd324, %rd287;
	and.b64  	%rd325, %rd302, %rd324;
	xor.b64  	%rd434, %rd325, %rd300;
	not.b64 	%rd326, %rd302;
	and.b64  	%rd327, %rd286, %rd326;
	xor.b64  	%rd433, %rd327, %rd287;
	not.b64 	%rd328, %rd306;
	and.b64  	%rd329, %rd292, %rd328;
	xor.b64  	%rd432, %rd329, %rd284;
	not.b64 	%rd330, %rd292;
	and.b64  	%rd331, %rd293, %rd330;
	xor.b64  	%rd431, %rd331, %rd306;
	not.b64 	%rd332, %rd293;
	and.b64  	%rd333, %rd289, %rd332;
	xor.b64  	%rd430, %rd333, %rd292;
	not.b64 	%rd334, %rd289;
	and.b64  	%rd335, %rd284, %rd334;
	xor.b64  	%rd429, %rd335, %rd293;
	not.b64 	%rd336, %rd284;
	and.b64  	%rd337, %rd306, %rd336;
	xor.b64  	%rd428, %rd337, %rd289;
	not.b64 	%rd338, %rd301;
	and.b64  	%rd339, %rd305, %rd338;
	xor.b64  	%rd427, %rd339, %rd296;
	not.b64 	%rd340, %rd305;
	and.b64  	%rd341, %rd304, %rd340;
	xor.b64  	%rd426, %rd341, %rd301;
	not.b64 	%rd342, %rd304;
	and.b64  	%rd343, %rd294, %rd342;
	xor.b64  	%rd425, %rd343, %rd305;
	not.b64 	%rd344, %rd294;
	and.b64  	%rd345, %rd296, %rd344;
	xor.b64  	%rd424, %rd345, %rd304;
	not.b64 	%rd346, %rd296;
	and.b64  	%rd347, %rd301, %rd346;
	xor.b64  	%rd423, %rd347, %rd294;
	not.b64 	%rd348, %rd299;
	and.b64  	%rd349, %rd288, %rd348;
	xor.b64  	%rd422, %rd349, %rd290;
	not.b64 	%rd350, %rd288;
	and.b64  	%rd351, %rd295, %rd350;
	xor.b64  	%rd421, %rd351, %rd299;
	not.b64 	%rd352, %rd295;
	and.b64  	%rd353, %rd298, %rd352;
	xor.b64  	%rd420, %rd353, %rd288;
	not.b64 	%rd354, %rd298;
	and.b64  	%rd355, %rd290, %rd354;
	xor.b64  	%rd419, %rd355, %rd295;
	not.b64 	%rd356, %rd290;
	and.b64  	%rd357, %rd299, %rd356;
	xor.b64  	%rd418, %rd357, %rd298;
	ld.global.nc.u64 	%rd358, [%rd417];
	xor.b64  	%rd359, %rd309, %rd358;
	xor.b64  	%rd442, %rd359, %rd259;
	add.s32 	%r204, %r204, 1;
	add.s64 	%rd417, %rd417, 8;
	setp.ne.s32 	%p2, %r204, 24;
	@%p2 bra 	$L__BB0_3;
	ld.param.u32 	%r201, [_Z11find_keccakPhS_S_jS__param_3];
	setp.eq.s32 	%p3, %r201, 0;
	shr.u64 	%rd360, %rd441, 32;
	cvt.u16.u64 	%rs1, %rd360;
	shr.u64 	%rd361, %rd441, 40;
	cvt.u16.u64 	%rs2, %rd361;
	shr.u64 	%rd362, %rd441, 48;
	cvt.u16.u64 	%rs3, %rd362;
	shr.u64 	%rd363, %rd441, 56;
	cvt.u16.u64 	%rs4, %rd363;
	cvt.u32.u64 	%r165, %rd363;
	cvt.u32.u64 	%r166, %rd362;
	prmt.b32 	%r167, %r166, %r165, 0x3340U;
	{ .reg .b32 tmp; mov.b64 {tmp, %r168}, %rd441; }
	cvt.u32.u64 	%r169, %rd361;
	prmt.b32 	%r170, %r168, %r169, 0x3340U;
	prmt.b32 	%r171, %r170, %r167, 0x5410U;
	st.local.u32 	[%rd1], %r171;
	cvt.u16.u64 	%rs5, %rd440;
	shr.u64 	%rd364, %rd440, 8;
	cvt.u16.u64 	%rs6, %rd364;
	shr.u64 	%rd365, %rd440, 16;
	cvt.u16.u64 	%rs7, %rd365;
	shr.u64 	%rd366, %rd440, 24;
	cvt.u16.u64 	%rs8, %rd366;
	cvt.u32.u64 	%r172, %rd366;
	cvt.u32.u64 	%r173, %rd365;
	prmt.b32 	%r174, %r173, %r172, 0x3340U;
	cvt.u32.u64 	%r175, %rd440;
	cvt.u32.u64 	%r176, %rd364;
	prmt.b32 	%r177, %r175, %r176, 0x3340U;
	prmt.b32 	%r178, %r177, %r174, 0x5410U;
	st.local.u32 	[%rd1+4], %r178;
	shr.u64 	%rd367, %rd440, 32;
	cvt.u16.u64 	%rs9, %rd367;
	shr.u64 	%rd368, %rd440, 40;
	cvt.u16.u64 	%rs10, %rd368;
	shr.u64 	%rd369, %rd440, 48;
	cvt.u16.u64 	%rs11, %rd369;
	shr.u64 	%rd370, %rd440, 56;
	cvt.u16.u64 	%rs12, %rd370;
	cvt.u32.u64 	%r179, %rd370;
	cvt.u32.u64 	%r180, %rd369;
	prmt.b32 	%r181, %r180, %r179, 0x3340U;
	{ .reg .b32 tmp; mov.b64 {tmp, %r182}, %rd440; }
	cvt.u32.u64 	%r183, %rd368;
	prmt.b32 	%r184, %r182, %r183, 0x3340U;
	prmt.b32 	%r185, %r184, %r181, 0x5410U;
	st.local.u32 	[%rd1+8], %r185;
	cvt.u16.u64 	%rs13, %rd439;
	shr.u64 	%rd371, %rd439, 8;
	cvt.u16.u64 	%rs14, %rd371;
	shr.u64 	%rd372, %rd439, 16;
	cvt.u16.u64 	%rs15, %rd372;
	shr.u64 	%rd373, %rd439, 24;
	cvt.u16.u64 	%rs16, %rd373;
	cvt.u32.u64 	%r186, %rd373;
	cvt.u32.u64 	%r187, %rd372;
	prmt.b32 	%r188, %r187, %r186, 0x3340U;
	cvt.u32.u64 	%r189, %rd439;
	cvt.u32.u64 	%r190, %rd371;
	prmt.b32 	%r191, %r189, %r190, 0x3340U;
	prmt.b32 	%r192, %r191, %r188, 0x5410U;
	st.local.u32 	[%rd1+12], %r192;
	shr.u64 	%rd374, %rd439, 32;
	cvt.u16.u64 	%rs17, %rd374;
	shr.u64 	%rd375, %rd439, 40;
	cvt.u16.u64 	%rs18, %rd375;
	shr.u64 	%rd376, %rd439, 48;
	cvt.u16.u64 	%rs19, %rd376;
	shr.u64 	%rd377, %rd439, 56;
	cvt.u16.u64 	%rs20, %rd377;
	cvt.u32.u64 	%r193, %rd377;
	cvt.u32.u64 	%r194, %rd376;
	prmt.b32 	%r195, %r194, %r193, 0x3340U;
	{ .reg .b32 tmp; mov.b64 {tmp, %r196}, %rd439; }
	cvt.u32.u64 	%r197, %rd375;
	prmt.b32 	%r198, %r196, %r197, 0x3340U;
	prmt.b32 	%r199, %r198, %r195, 0x5410U;
	st.local.u32 	[%rd1+16], %r199;
	mov.b32 	%r206, 0;
	@%p3 bra 	$L__BB0_8;
	mov.b32 	%r205, 0;
$L__BB0_6:
	ld.param.u64 	%rd411, [_Z11find_keccakPhS_S_jS__param_2];
	cvt.u64.u32 	%rd378, %r205;
	add.s64 	%rd379, %rd1, %rd378;
	ld.local.u8 	%rs22, [%rd379];
	cvta.to.global.u64 	%rd380, %rd411;
	add.s64 	%rd381, %rd380, %rd378;
	ld.global.u8 	%rs23, [%rd381];
	setp.ne.s16 	%p4, %rs22, %rs23;
	mov.u32 	%r206, %r205;
	@%p4 bra 	$L__BB0_8;
	ld.param.u32 	%r206, [_Z11find_keccakPhS_S_jS__param_3];
	add.s32 	%r205, %r205, 1;
	setp.ne.s32 	%p5, %r205, %r206;
	@%p5 bra 	$L__BB0_6;
$L__BB0_8:
	ld.param.u64 	%rd412, [_Z11find_keccakPhS_S_jS__param_4];
	ld.param.u32 	%r203, [_Z11find_keccakPhS_S_jS__param_3];
	cvta.to.global.u64 	%rd72, %rd412;
	setp.ne.s32 	%p6, %r206, %r203;
	@%p6 bra 	$L__BB0_10;
	st.global.u8 	[%rd72], %rd416;
	shr.u64 	%rd383, %rd416, 8;
	st.global.u8 	[%rd72+1], %rd383;
	shr.u64 	%rd384, %rd416, 16;
	st.global.u8 	[%rd72+2], %rd384;
	shr.u64 	%rd385, %rd416, 24;
	st.global.u8 	[%rd72+3], %rd385;
	shr.u64 	%rd386, %rd416, 32;
	st.global.u8 	[%rd72+4], %rd386;
	shr.u64 	%rd387, %rd416, 40;
	st.global.u8 	[%rd72+5], %rd387;
	shr.u64 	%rd388, %rd416, 48;
	st.global.u8 	[%rd72+6], %rd388;
	shr.u64 	%rd389, %rd416, 56;
	st.global.u8 	[%rd72+7], %rd389;
	st.global.u8 	[%rd72+8], %rd415;
	shr.u64 	%rd390, %rd415, 8;
	st.global.u8 	[%rd72+9], %rd390;
	shr.u64 	%rd391, %rd415, 16;
	st.global.u8 	[%rd72+10], %rd391;
	shr.u64 	%rd392, %rd415, 24;
	st.global.u8 	[%rd72+11], %rd392;
	shr.u64 	%rd393, %rd415, 32;
	st.global.u8 	[%rd72+12], %rd393;
	shr.u64 	%rd394, %rd415, 40;
	st.global.u8 	[%rd72+13], %rd394;
	shr.u64 	%rd395, %rd415, 48;
	st.global.u8 	[%rd72+14], %rd395;
	shr.u64 	%rd396, %rd415, 56;
	st.global.u8 	[%rd72+15], %rd396;
	st.global.u8 	[%rd72+16], %rd414;
	shr.u64 	%rd397, %rd414, 8;
	st.global.u8 	[%rd72+17], %rd397;
	shr.u64 	%rd398, %rd414, 16;
	st.global.u8 	[%rd72+18], %rd398;
	shr.u64 	%rd399, %rd414, 24;
	st.global.u8 	[%rd72+19], %rd399;
	shr.u64 	%rd400, %rd414, 32;
	st.global.u8 	[%rd72+20], %rd400;
	shr.u64 	%rd401, %rd414, 40;
	st.global.u8 	[%rd72+21], %rd401;
	shr.u64 	%rd402, %rd414, 48;
	st.global.u8 	[%rd72+22], %rd402;
	shr.u64 	%rd403, %rd414, 56;
	st.global.u8 	[%rd72+23], %rd403;
	st.global.u8 	[%rd72+24], %rd413;
	shr.u64 	%rd404, %rd413, 8;
	st.global.u8 	[%rd72+25], %rd404;
	shr.u64 	%rd405, %rd413, 16;
	st.global.u8 	[%rd72+26], %rd405;
	shr.u64 	%rd406, %rd413, 24;
	st.global.u8 	[%rd72+27], %rd406;
	shr.u64 	%rd407, %rd413, 32;
	st.global.u8 	[%rd72+28], %rd407;
	shr.u64 	%rd408, %rd413, 40;
	st.global.u8 	[%rd72+29], %rd408;
	shr.u64 	%rd409, %rd413, 48;
	st.global.u8 	[%rd72+30], %rd409;
	shr.u64 	%rd410, %rd413, 56;
	st.global.u8 	[%rd72+31], %rd410;
	st.global.u8 	[%rd72+32], %rs1;
	st.global.u8 	[%rd72+33], %rs2;
	st.global.u8 	[%rd72+34], %rs3;
	st.global.u8 	[%rd72+35], %rs4;
	st.global.u8 	[%rd72+36], %rs5;
	st.global.u8 	[%rd72+37], %rs6;
	st.global.u8 	[%rd72+38], %rs7;
	st.global.u8 	[%rd72+39], %rs8;
	st.global.u8 	[%rd72+40], %rs9;
	st.global.u8 	[%rd72+41], %rs10;
	st.global.u8 	[%rd72+42], %rs11;
	st.global.u8 	[%rd72+43], %rs12;
	st.global.u8 	[%rd72+44], %rs13;
	st.global.u8 	[%rd72+45], %rs14;
	st.global.u8 	[%rd72+46], %rs15;
	st.global.u8 	[%rd72+47], %rs16;
	st.global.u8 	[%rd72+48], %rs17;
	st.global.u8 	[%rd72+49], %rs18;
	st.global.u8 	[%rd72+50], %rs19;
	st.global.u8 	[%rd72+51], %rs20;
	bra.uni 	$L__BB0_14;
$L__BB0_10:
	setp.lt.u64 	%p7, %rd416, -536870912;
	@%p7 bra 	$L__BB0_13;
	add.s64 	%rd415, %rd415, 1;
	setp.ne.s64 	%p8, %rd415, 0;
	@%p8 bra 	$L__BB0_13;
	add.s64 	%rd414, %rd414, 1;
	setp.eq.s64 	%p9, %rd414, 0;
	selp.u64 	%rd382, 1, 0, %p9;
	add.s64 	%rd413, %rd413, %rd382;
$L__BB0_13:
	ld.global.u8 	%rs24, [%rd72+32];
	setp.eq.s16 	%p10, %rs24, 0;
	add.s64 	%rd416, %rd416, 536870912;
	@%p10 bra 	$L__BB0_2;
$L__BB0_14:
	ret;

}


// ===== COMPILED SASS (sm_100) =====

	.target	sm_100

	.elftype	@"ET_EXEC"


//--------------------- .note.nv.tkinfo           --------------------------
	.section	.note.nv.tkinfo,"",@"SHT_NOTE"
	.sectionflags	@"SHF_NOTE_NV_TKINFO"
	.tkinfo
        /*0018*/ 	.word	0x00000002
        /*0030*/ 	.string	""
        /*0030*/ 	.string	"ptxas"
        /*0030*/ 	.string	"Cuda compilation tools, release 13.0, V13.0.88"
        /*0030*/ 	.string	"Build cuda_13.0.r13.0/compiler.36424714_0"
        /*0030*/ 	.string	"-arch sm_100 -m 64 "



//--------------------- .note.nv.cuinfo           --------------------------
	.section	.note.nv.cuinfo,"",@"SHT_NOTE"
	.sectionflags	@"SHF_NOTE_NV_CUINFO"
        /*0018*/ 	.short	0x0002
        /*001a*/ 	.short	0x0064
        /*001c*/ 	.short	0x0082
	.zero		2


//--------------------- .nv.info                  --------------------------
	.section	.nv.info,"",@"SHT_CUDA_INFO"
	.align	4


	//----- nvinfo : EIATTR_REGCOUNT
	.align		4
        /*0000*/ 	.byte	0x04, 0x2f
        /*0002*/ 	.short	(.L_2 - .L_1)
	.align		4
.L_1:
        /*0004*/ 	.word	index@(_Z11find_keccakPhS_S_jS_)
        /*0008*/ 	.word	0x0000005f


	//----- nvinfo : EIATTR_FRAME_SIZE
	.align		4
.L_2:
        /*000c*/ 	.byte	0x04, 0x11
        /*000e*/ 	.short	(.L_4 - .L_3)
	.align		4
.L_3:
        /*0010*/ 	.word	index@(_Z11find_keccakPhS_S_jS_)
        /*0014*/ 	.word	0x00000018


	//----- nvinfo : EIATTR_MIN_STACK_SIZE
	.align		4
.L_4:
        /*0018*/ 	.byte	0x04, 0x12
        /*001a*/ 	.short	(.L_6 - .L_5)
	.align		4
.L_5:
        /*001c*/ 	.word	index@(_Z11find_keccakPhS_S_jS_)
        /*0020*/ 	.word	0x00000018
.L_6:


//--------------------- .nv.compat                --------------------------
	.section	.nv.compat,"",@"SHT_CUDA_COMPAT_INFO"
	.align	4
        /*0000*/ 	.byte	0x02, 0x09, 0x00, 0x00, 0x02, 0x02, 0x01, 0x00, 0x02, 0x05, 0x05, 0x00, 0x03, 0x07, 0x01, 0x01
        /*0010*/ 	.byte	0x02, 0x03, 0x00, 0x00, 0x02, 0x06, 0x01, 0x00, 0x04, 0x0b, 0x08, 0x00, 0x09, 0x00, 0x00, 0x00
        /*0020*/ 	.byte	0x00, 0x00, 0x00, 0x00


//--------------------- .nv.info._Z11find_keccakPhS_S_jS_ --------------------------
	.section	.nv.info._Z11find_keccakPhS_S_jS_,"",@"SHT_CUDA_INFO"
	.sectionflags	@""
	.align	4


	//----- nvinfo : EIATTR_CUDA_API_VERSION
	.align		4
        /*0000*/ 	.byte	0x04, 0x37
        /*0002*/ 	.short	(.L_8 - .L_7)
.L_7:
        /*0004*/ 	.word	0x00000082


	//----- nvinfo : EIATTR_KPARAM_INFO
	.align		4
.L_8:
        /*0008*/ 	.byte	0x04, 0x17
        /*000a*/ 	.short	(.L_10 - .L_9)
.L_9:
        /*000c*/ 	.word	0x00000000
        /*0010*/ 	.short	0x0004
        /*0012*/ 	.short	0x0020
        /*0014*/ 	.byte	0x00, 0xf5, 0x21, 0x00


	//----- nvinfo : EIATTR_KPARAM_INFO
	.align		4
.L_10:
        /*0018*/ 	.byte	0x04, 0x17
        /*001a*/ 	.short	(.L_12 - .L_11)
.L_11:
        /*001c*/ 	.word	0x00000000
        /*0020*/ 	.short	0x0003
        /*0022*/ 	.short	0x0018
        /*0024*/ 	.byte	0x00, 0xf0, 0x11, 0x00


	//----- nvinfo : EIATTR_KPARAM_INFO
	.align		4
.L_12:
        /*0028*/ 	.byte	0x04, 0x17
        /*002a*/ 	.short	(.L_14 - .L_13)
.L_13:
        /*002c*/ 	.word	0x00000000
        /*0030*/ 	.short	0x0002
        /*0032*/ 	.short	0x0010
        /*0034*/ 	.byte	0x00, 0xf5, 0x21, 0x00


	//----- nvinfo : EIATTR_KPARAM_INFO
	.align		4
.L_14:
        /*0038*/ 	.byte	0x04, 0x17
        /*003a*/ 	.short	(.L_16 - .L_15)
.L_15:
        /*003c*/ 	.word	0x00000000
        /*0040*/ 	.short	0x0001
        /*0042*/ 	.short	0x0008
        /*0044*/ 	.byte	0x00, 0xf5, 0x21, 0x00


	//----- nvinfo : EIATTR_KPARAM_INFO
	.align		4
.L_16:
        /*0048*/ 	.byte	0x04, 0x17
        /*004a*/ 	.short	(.L_18 - .L_17)
.L_17:
        /*004c*/ 	.word	0x00000000
        /*0050*/ 	.short	0x0000
        /*0052*/ 	.short	0x0000
        /*0054*/ 	.byte	0x00, 0xf5, 0x21, 0x00


	//----- nvinfo : EIATTR_SPARSE_MMA_MASK
	.align		4
.L_18:
        /*0058*/ 	.byte	0x03, 0x50
        /*005a*/ 	.short	0x0000


	//----- nvinfo : EIATTR_MAXREG_COUNT
	.align		4
        /*005c*/ 	.byte	0x03, 0x1b
        /*005e*/ 	.short	0x00ff


	//----- nvinfo : EIATTR_NUM_BARRIERS
	.align		4
        /*0060*/ 	.byte	0x02, 0x4c
        /*0062*/ 	.byte	0x01
	.zero		1


	//----- nvinfo : EIATTR_MERCURY_ISA_VERSION
	.align		4
        /*0064*/ 	.byte	0x03, 0x5f
        /*0066*/ 	.short	0x0101


	//----- nvinfo : EIATTR_VRC_CTA_INIT_COUNT
	.align		4
        /*0068*/ 	.byte	0x02, 0x4a
	.zero		1
	.zero		1


	//----- nvinfo : EIATTR_EXIT_INSTR_OFFSETS
	.align		4
        /*006c*/ 	.byte	0x04, 0x1c
        /*006e*/ 	.short	(.L_20 - .L_19)


	//   ....[0]....
.L_19:
        /*0070*/ 	.word	0x00000060


	//   ....[1]....
        /*0074*/ 	.word	0x00001e80


	//   ....[2]....
        /*0078*/ 	.word	0x00002360


	//----- nvinfo : EIATTR_CRS_STACK_SIZE
	.align		4
.L_20:
        /*007c*/ 	.byte	0x04, 0x1e
        /*007e*/ 	.short	(.L_22 - .L_21)
.L_21:
        /*0080*/ 	.word	0x00000000


	//----- nvinfo : EIATTR_CBANK_PARAM_SIZE
	.align		4
.L_22:
        /*0084*/ 	.byte	0x03, 0x19
        /*0086*/ 	.short	0x0028


	//----- nvinfo : EIATTR_PARAM_CBANK
	.align		4
        /*0088*/ 	.byte	0x04, 0x0a
        /*008a*/ 	.short	(.L_24 - .L_23)
	.align		4
.L_23:
        /*008c*/ 	.word	index@(.nv.constant0._Z11find_keccakPhS_S_jS_)
        /*0090*/ 	.short	0x0380
        /*0092*/ 	.short	0x0028


	//----- nvinfo : EIATTR_SW_WAR
	.align		4
.L_24:
        /*0094*/ 	.byte	0x04, 0x36
        /*0096*/ 	.short	(.L_26 - .L_25)
.L_25:
        /*0098*/ 	.word	0x00000008
.L_26:


//--------------------- .nv.callgraph             --------------------------
	.section	.nv.callgraph,"",@"SHT_CUDA_CALLGRAPH"
	.align	4
	.sectionentsize	8
	.align		4
        /*0000*/ 	.word	0x00000000
	.align		4
        /*0004*/ 	.word	0xffffffff
	.align		4
        /*0008*/ 	.word	0x00000000
	.align		4
        /*000c*/ 	.word	0xfffffffe
	.align		4
        /*0010*/ 	.word	0x00000000
	.align		4
        /*0014*/ 	.word	0xfffffffd
	.align		4
        /*0018*/ 	.word	0x00000000
	.align		4
        /*001c*/ 	.word	0xfffffffc


//--------------------- .nv.constant4             --------------------------
	.section	.nv.constant4,"a",@progbits
	.align	8
	.align		8
.nv.constant4:
        /*0000*/ 	.dword	RC


//--------------------- .text._Z11find_keccakPhS_S_jS_ --------------------------
	.section	.text._Z11find_keccakPhS_S_jS_,"ax",@progbits
	.align	128
        .global         _Z11find_keccakPhS_S_jS_
        .type           _Z11find_keccakPhS_S_jS_,@function
        .size           _Z11find_keccakPhS_S_jS_,(.L_x_9 - _Z11find_keccakPhS_S_jS_)
        .other          _Z11find_keccakPhS_S_jS_,@"STO_CUDA_ENTRY STV_DEFAULT"
_Z11find_keccakPhS_S_jS_:
.text._Z11find_keccakPhS_S_jS_:
[----:B------:R-:W0:Y:S08]  /*0000*/  LDC R1, c[0x0][0x37c] ;  /* 0x0000df00ff017b82 */ /* 0x000e300000000800 */
[----:B------:R-:W1:Y:S01]  /*0010*/  LDC.64 R2, c[0x0][0x3a0] ;  /* 0x0000e800ff027b82 */ /* 0x000e620000000a00 */
[----:B------:R-:W1:Y:S01]  /*0020*/  LDCU.64 UR4, c[0x0][0x358] ;  /* 0x00006b00ff0477ac */ /* 0x000e620008000a00 */
[----:B0-----:R-:W-:Y:S01]  /*0030*/  VIADD R1, R1, 0xffffffe8 ;  /* 0xffffffe801017836 */ /* 0x001fe20000000000 */
[----:B-1----:R-:W2:Y:S02]  /*0040*/  LDG.E.U8 R2, desc[UR4][R2.64+0x20] ;  /* 0x0000200402027981 */ /* 0x002ea4000c1e1100 */
[----:B--2---:R-:W-:-:S13]  /*0050*/  ISETP.NE.AND P0, PT, R2, RZ, PT ;  /* 0x000000ff0200720c */ /* 0x004fda0003f05270 */
[----:B------:R-:W-:Y:S05]  /*0060*/  @P0 EXIT ;  /* 0x000000000000094d */ /* 0x000fea0003800000 */
[----:B------:R-:W0:Y:S08]  /*0070*/  LDC.64 R2, c[0x0][0x388] ;  /* 0x0000e200ff027b82 */ /* 0x000e300000000a00 */
[----:B------:R-:W-:Y:S06]  /*0080*/  BAR.SYNC.DEFER_BLOCKING 0x0 ;  /* 0x0000000000007b1d */ /* 0x000fec0000010000 */
[----:B------:R-:W1:Y:S02]  /*0090*/  LDCU UR10, c[0x0][0x398] ;  /* 0x00007300ff0a77ac */ /* 0x000e640008000800 */
[----:B------:R-:W2:Y:S01]  /*00a0*/  LDC.64 R14, c[0x0][0x380] ;  /* 0x0000e000ff0e7b82 */ /* 0x000ea20000000a00 */
[----:B------:R-:W3:Y:S01]  /*00b0*/  S2R R59, SR_TID.X ;  /* 0x00000000003b7919 */ /* 0x000ee20000002100 */
[----:B------:R-:W4:Y:S01]  /*00c0*/  LDCU.64 UR8, c[0x0][0x390] ;  /* 0x00007200ff0877ac */ /* 0x000f220008000a00 */
[----:B0-----:R-:W4:Y:S04]  /*00d0*/  LDG.E.U8 R12, desc[UR4][R2.64+0x4] ;  /* 0x00000404020c7981 */ /* 0x001f28000c1e1100 */
[----:B------:R-:W3:Y:S04]  /*00e0*/  LDG.E.U8 R18, desc[UR4][R2.64+0x5] ;  /* 0x0000050402127981 */ /* 0x000ee8000c1e1100 */
        /* <DEDUP_REMOVED lines=24> */
[----:B--2---:R-:W2:Y:S04]  /*0270*/  LDG.E.U8 R35, desc[UR4][R14.64+0x1] ;  /* 0x000001040e237981 */ /* 0x004ea8000c1e1100 */
[----:B------:R-:W2:Y:S04]  /*0280*/  LDG.E.U8 R37, desc[UR4][R14.64] ;  /* 0x000000040e257981 */ /* 0x000ea8000c1e1100 */
        /* <DEDUP_REMOVED lines=23> */
[----:B------:R0:W5:Y:S01]  /*0400*/  LDG.E.U8 R28, desc[UR4][R14.64+0x13] ;  /* 0x000013040e1c7981 */ /* 0x000162000c1e1100 */
[----:B------:R-:W1:Y:S08]  /*0410*/  S2UR UR6, SR_CTAID.X ;  /* 0x00000000000679c3 */ /* 0x000e700000002500 */
[----:B------:R-:W1:Y:S01]  /*0420*/  LDC R58, c[0x0][0x360] ;  /* 0x0000d800ff3a7b82 */ /* 0x000e620000000800 */
[----:B----4-:R-:W-:-:S04]  /*0430*/  IMAD.WIDE.U32 R12, R12, 0x100, RZ ;  /* 0x000001000c0c7825 */ /* 0x010fc800078e00ff */
[----:B---3--:R-:W-:-:S04]  /*0440*/  IMAD.WIDE.U32 R18, R18, 0x10000, RZ ;  /* 0x0001000012127825 */ /* 0x008fc800078e00ff */
[----:B------:R-:W-:Y:S01]  /*0450*/  IMAD.WIDE.U32 R6, R6, 0x1000000, RZ ;  /* 0x0100000006067825 */ /* 0x000fe200078e00ff */
[----:B------:R-:W-:-:S04]  /*0460*/  LOP3.LUT R61, R18, R12, R23, 0xfe, !PT ;  /* 0x0000000c123d7212 */ /* 0x000fc800078efe17 */
[----:B------:R-:W-:Y:S01]  /*0470*/  LOP3.LUT R23, R7, R13, R19, 0xfe, !PT ;  /* 0x0000000d07177212 */ /* 0x000fe200078efe13 */
[----:B------:R-:W-:Y:S02]  /*0480*/  IMAD.SHL.U32 R7, R25, 0x100, RZ ;  /* 0x0000010019077824 */ /* 0x000fe400078e00ff */
[----:B------:R-:W-:-:S04]  /*0490*/  IMAD.WIDE.U32 R18, R26, 0x100, RZ ;  /* 0x000001001a127825 */ /* 0x000fc800078e00ff */
[----:B0-----:R-:W-:-:S04]  /*04a0*/  IMAD.WIDE.U32 R14, R48, 0x10000, RZ ;  /* 0x00010000300e7825 */ /* 0x001fc800078e00ff */
[----:B------:R-:W-:Y:S01]  /*04b0*/  IMAD.WIDE.U32 R12, R49, 0x1000000, RZ ;  /* 0x01000000310c7825 */ /* 0x000fe200078e00ff */
[----:B------:R-:W-:Y:S02]  /*04c0*/  LOP3.LUT R25, R61, R6, RZ, 0xfc, !PT ;  /* 0x000000063d197212 */ /* 0x000fe400078efcff */
[----:B------:R-:W-:Y:S02]  /*04d0*/  LOP3.LUT R48, R7, R23, R24, 0xfe, !PT ;  /* 0x0000001707307212 */ /* 0x000fe400078efe18 */
[----:B------:R-:W-:Y:S02]  /*04e0*/  LOP3.LUT R13, R13, R19, R15, 0xfe, !PT ;  /* 0x000000130d0d7212 */ /* 0x000fe400078efe0f */
[----:B------:R-:W-:Y:S01]  /*04f0*/  LOP3.LUT R47, R14, R18, R47, 0xfe, !PT ;  /* 0x000000120e2f7212 */ /* 0x000fe200078efe2f */
[----:B------:R-:W-:Y:S02]  /*0500*/  IMAD.U32 R23, R45, 0x10000, RZ ;  /* 0x000100002d177824 */ /* 0x000fe400078e00ff */
[----:B------:R-:W-:-:S02]  /*0510*/  IMAD.SHL.U32 R46, R46, 0x1000000, RZ ;  /* 0x010000002e2e7824 */ /* 0x000fc400078e00ff */
[----:B------:R-:W-:Y:S02]  /*0520*/  IMAD.SHL.U32 R51, R51, 0x100, RZ ;  /* 0x0000010033337824 */ /* 0x000fe400078e00ff */
[----:B------:R-:W-:-:S04]  /*0530*/  IMAD.WIDE.U32 R14, R54, 0x100, RZ ;  /* 0x00000100360e7825 */ /* 0x000fc800078e00ff */
[----:B------:R-:W-:-:S04]  /*0540*/  IMAD.WIDE.U32 R18, R55, 0x10000, RZ ;  /* 0x0001000037127825 */ /* 0x000fc800078e00ff */
[----:B------:R-:W-:Y:S01]  /*0550*/  IMAD.WIDE.U32 R6, R56, 0x1000000, RZ ;  /* 0x0100000038067825 */ /* 0x000fe200078e00ff */
[----:B------:R-:W-:Y:S02]  /*0560*/  LOP3.LUT R23, R46, R48, R23, 0xfe, !PT ;  /* 0x000000302e177212 */ /* 0x000fe400078efe17 */
[----:B------:R-:W-:Y:S02]  /*0570*/  LOP3.LUT R24, R47, R12, RZ, 0xfc, !PT ;  /* 0x0000000c2f187212 */ /* 0x000fe400078efcff */
[----:B------:R-:W-:Y:S02]  /*0580*/  LOP3.LUT R50, R51, R13, R50, 0xfe, !PT ;  /* 0x0000000d33327212 */ /* 0x000fe400078efe32 */
[----:B------:R-:W-:Y:S02]  /*0590*/  LOP3.LUT R46, R7, R15, R19, 0xfe, !PT ;  /* 0x0000000f072e7212 */ /* 0x000fe400078efe13 */
[----:B------:R-:W-:Y:S01]  /*05a0*/  LOP3.LUT R53, R18, R14, R53, 0xfe, !PT ;  /* 0x0000000e12357212 */ /* 0x000fe200078efe35 */
[----:B------:R-:W-:-:S04]  /*05b0*/  IMAD.WIDE.U32 R12, R57, 0x100, RZ ;  /* 0x00000100390c7825 */ /* 0x000fc800078e00ff */
[----:B------:R-:W-:-:S04]  /*05c0*/  IMAD.WIDE.U32 R14, R44, 0x10000, RZ ;  /* 0x000100002c0e7825 */ /* 0x000fc800078e00ff */
[----:B------:R-:W-:Y:S02]  /*05d0*/  IMAD.SHL.U32 R7, R42, 0x100, RZ ;  /* 0x000001002a077824 */ /* 0x000fe400078e00ff */
[----:B------:R-:W-:Y:S01]  /*05e0*/  IMAD.WIDE.U32 R18, R22, 0x1000000, RZ ;  /* 0x0100000016127825 */ /* 0x000fe200078e00ff */
[----:B------:R-:W-:-:S04]  /*05f0*/  LOP3.LUT R45, R14, R12, R21, 0xfe, !PT ;  /* 0x0000000c0e2d7212 */ /* 0x000fc800078efe15 */
[----:B------:R-:W-:Y:S02]  /*0600*/  LOP3.LUT R14, R19, R13, R15, 0xfe, !PT ;  /* 0x0000000d130e7212 */ /* 0x000fe400078efe0f */
[----:B------:R-:W-:Y:S02]  /*0610*/  LOP3.LUT R42, R7, R46, R20, 0xfe, !PT ;  /* 0x0000002e072a7212 */ /* 0x000fe400078efe14 */
[----:B------:R-:W-:Y:S01]  /*0620*/  LOP3.LUT R20, R45, R18, RZ, 0xfc, !PT ;  /* 0x000000122d147212 */ /* 0x000fe200078efcff */
[----:B------:R-:W-:Y:S01]  /*0630*/  IMAD.U32 R18, R38, 0x10000, RZ ;  /* 0x0001000026127824 */ /* 0x000fe200078e00ff */
[----:B------:R-:W-:Y:S01]  /*0640*/  LOP3.LUT R22, R53, R6, RZ, 0xfc, !PT ;  /* 0x0000000635167212 */ /* 0x000fe200078efcff */
[----:B------:R-:W-:Y:S02]  /*0650*/  IMAD.SHL.U32 R15, R36, 0x1000000, RZ ;  /* 0x01000000240f7824 */ /* 0x000fe400078e00ff */
[----:B--2---:R-:W-:-:S03]  /*0660*/  IMAD.WIDE.U32 R12, R35, 0x10000, RZ ;  /* 0x00010000230c7825 */ /* 0x004fc600078e00ff */
[----:B------:R-:W-:Y:S01]  /*0670*/  LOP3.LUT R18, R15, R42, R18, 0xfe, !PT ;  /* 0x0000002a0f127212 */ /* 0x000fe200078efe12 */
[----:B------:R-:W-:-:S04]  /*0680*/  IMAD.WIDE.U32 R6, R37, 0x100, RZ ;  /* 0x0000010025067825 */ /* 0x000fc800078e00ff */
[----:B------:R-:W-:Y:S01]  /*0690*/  IMAD.WIDE.U32 R34, R34, 0x1000000, RZ ;  /* 0x0100000022227825 */ /* 0x000fe200078e00ff */
[----:B------:R-:W-:-:S04]  /*06a0*/  LOP3.LUT R17, R14, 0x100, R17, 0xfe, !PT ;  /* 0x000001000e117812 */ /* 0x000fc800078efe11 */
[----:B------:R-:W-:Y:S01]  /*06b0*/  LOP3.LUT R7, R35, R7, R13, 0xfe, !PT ;  /* 0x0000000723077212 */ /* 0x000fe200078efe0d */
[----:B------:R-:W-:Y:S02]  /*06c0*/  IMAD.SHL.U32 R36, R32, 0x100, RZ ;  /* 0x0000010020247824 */ /* 0x000fe400078e00ff */
[----:B------:R-:W-:-:S04]  /*06d0*/  IMAD.WIDE.U32 R14, R33, 0x100, RZ ;  /* 0x00000100210e7825 */ /* 0x000fc800078e00ff */
[----:B------:R-:W-:-:S04]  /*06e0*/  IMAD.WIDE.U32 R32, R31, 0x10000, RZ ;  /* 0x000100001f207825 */ /* 0x000fc800078e00ff */
[----:B------:R-:W-:Y:S01]  /*06f0*/  IMAD.WIDE.U32 R30, R30, 0x1000000, RZ ;  /* 0x010000001e1e7825 */ /* 0x000fe200078e00ff */
[----:B------:R-:W-:-:S04]  /*0700*/  LOP3.LUT R11, R36, R7, R11, 0xfe, !PT ;  /* 0x00000007240b7212 */ /* 0x000fc800078efe0b */
[----:B------:R-:W-:Y:S01]  /*0710*/  LOP3.LUT R7, R31, R15, R33, 0xfe, !PT ;  /* 0x0000000f1f077212 */ /* 0x000fe200078efe21 */
[----:B------:R-:W-:Y:S02]  /*0720*/  IMAD.U32 R16, R16, 0x10000, RZ ;  /* 0x0001000010107824 */ /* 0x000fe400078e00ff */
[----:B------:R-:W-:Y:S02]  /*0730*/  IMAD.SHL.U32 R27, R27, 0x1000000, RZ ;  /* 0x010000001b1b7824 */ /* 0x000fe400078e00ff */
[----:B------:R-:W-:Y:S01]  /*0740*/  IMAD.SHL.U32 R36, R29, 0x100, RZ ;  /* 0x000001001d247824 */ /* 0x000fe200078e00ff */
[----:B------:R-:W-:Y:S02]  /*0750*/  LOP3.LUT R34, R34, R6, R12, 0xfe, !PT ;  /* 0x0000000622227212 */ /* 0x000fe400078efe0c */
[----:B------:R-:W-:Y:S02]  /*0760*/  LOP3.LUT R16, R27, R11, R16, 0xfe, !PT ;  /* 0x0000000b1b107212 */ /* 0x000fe400078efe10 */
[----:B------:R-:W-:-:S02]  /*0770*/  LOP3.LUT R15, R32, R14, R8, 0xfe, !PT ;  /* 0x0000000e200f7212 */ /* 0x000fc400078efe08 */
[----:B------:R-:W-:Y:S01]  /*0780*/  LOP3.LUT R14, R36, R7, R9, 0xfe, !PT ;  /* 0x00000007240e7212 */ /* 0x000fe200078efe09 */
[----:B------:R-:W-:-:S04]  /*0790*/  IMAD.WIDE.U32 R10, R10, 0x100, RZ ;  /* 0x000001000a0a7825 */ /* 0x000fc800078e00ff */
[----:B------:R-:W-:-:S04]  /*07a0*/  IMAD.WIDE.U32 R6, R5, 0x10000, RZ ;  /* 0x0001000005067825 */ /* 0x000fc800078e00ff */
[----:B------:R-:W-:Y:S02]  /*07b0*/  IMAD.U32 R52, R52, 0x10000, RZ ;  /* 0x0001000034347824 */ /* 0x000fe400078e00ff */
[----:B------:R-:W-:Y:S02]  /*07c0*/  IMAD.SHL.U32 R43, R43, 0x1000000, RZ ;  /* 0x010000002b2b7824 */ /* 0x000fe400078e00ff */
[----:B------:R-:W-:Y:S02]  /*07d0*/  IMAD.SHL.U32 R19, R41, 0x100, RZ ;  /* 0x0000010029137824 */ /* 0x000fe400078e00ff */
[----:B------:R-:W-:Y:S02]  /*07e0*/  IMAD.U32 R40, R40, 0x10000, RZ ;  /* 0x0001000028287824 */ /* 0x000fe400078e00ff */
[----:B------:R-:W-:Y:S02]  /*07f0*/  IMAD.SHL.U32 R39, R39, 0x1000000, RZ ;  /* 0x0100000027277824 */ /* 0x000fe400078e00ff */
[----:B------:R-:W-:Y:S01]  /*0800*/  IMAD.WIDE.U32 R4, R4, 0x1000000, RZ ;  /* 0x0100000004047825 */ /* 0x000fe200078e00ff */
[----:B------:R-:W-:-:S03]  /*0810*/  LOP3.LUT R9, R6, R10, R0, 0xfe, !PT ;  /* 0x0000000a06097212 */ /* 0x000fc600078efe00 */
[----:B------:R-:W-:Y:S02]  /*0820*/  IMAD.U32 R2, R2, 0x10000, RZ ;  /* 0x0001000002027824 */ /* 0x000fe400078e00ff */
[----:B------:R-:W-:Y:S01]  /*0830*/  IMAD.SHL.U32 R3, R3, 0x1000000, RZ ;  /* 0x0100000003037824 */ /* 0x000fe200078e00ff */
[----:B------:R-:W-:Y:S01]  /*0840*/  LOP3.LUT R13, R5, R11, R7, 0xfe, !PT ;  /* 0x0000000b050d7212 */ /* 0x000fe200078efe07 */
[----:B-1----:R-:W-:Y:S01]  /*0850*/  IMAD R26, R58, UR6, R59 ;  /* 0x000000063a1a7c24 */ /* 0x002fe2000f8e023b */
[----:B------:R-:W-:Y:S02]  /*0860*/  LOP3.LUT R12, R9, R4, RZ, 0xfc, !PT ;  /* 0x00000004090c7212 */ /* 0x000fe400078efcff */
[----:B------:R-:W-:Y:S02]  /*0870*/  CS2R R10, SRZ ;  /* 0x00000000000a7805 */ /* 0x000fe4000001ff00 */
[----:B------:R-:W-:Y:S02]  /*0880*/  LOP3.LUT R21, R43, R50, R52, 0xfe, !PT ;  /* 0x000000322b157212 */ /* 0x000fe400078efe34 */
[----:B------:R-:W-:-:S02]  /*0890*/  CS2R R8, SRZ ;  /* 0x0000000000087805 */ /* 0x000fc4000001ff00 */
[----:B------:R-:W-:Y:S02]  /*08a0*/  LOP3.LUT R19, R39, R19, R40, 0xfe, !PT ;  /* 0x0000001327137212 */ /* 0x000fe400078efe28 */
[----:B------:R-:W-:Y:S02]  /*08b0*/  CS2R R6, SRZ ;  /* 0x0000000000067805 */ /* 0x000fe4000001ff00 */
[----:B------:R-:W-:Y:S01]  /*08c0*/  LOP3.LUT R15, R15, R30, RZ, 0xfc, !PT ;  /* 0x0000001e0f0f7212 */ /* 0x000fe200078efcff */
[----:B------:R-:W-:Y:S01]  /*08d0*/  IMAD.MOV.U32 R5, RZ, RZ, RZ ;  /* 0x000000ffff057224 */ /* 0x000fe200078e00ff */
[----:B------:R-:W-:Y:S02]  /*08e0*/  LOP3.LUT R14, R3, R14, R2, 0xfe, !PT ;  /* 0x0000000e030e7212 */ /* 0x000fe400078efe02 */
[----:B------:R-:W-:-:S07]  /*08f0*/  LOP3.LUT R4, R34, 0xff, RZ, 0xfc, !PT ;  /* 0x000000ff22047812 */ /* 0x000fce00078efcff */
.L_x_7:
[----:B------:R-:W0:Y:S01]  /*0900*/  LDCU.64 UR6, c[0x4][URZ] ;  /* 0x01000000ff0677ac */ /* 0x000e220008000a00 */
[C---:B------:R-:W-:Y:S01]  /*0910*/  IMAD.SHL.U32 R43, R26.reuse, 0x100, RZ ;  /* 0x000001001a2b7824 */ /* 0x040fe200078e00ff */
[----:B------:R-:W-:Y:S01]  /*0920*/  SHF.R.U32.HI R62, RZ, 0x18, R9 ;  /* 0x00000018ff3e7819 */ /* 0x000fe20000011609 */
[----:B------:R-:W-:Y:S01]  /*0930*/  IMAD.MOV.U32 R72, RZ, RZ, R12 ;  /* 0x000000ffff487224 */ /* 0x000fe200078e000c */
[----:B------:R-:W-:Y:S01]  /*0940*/  SHF.L.W.U32.HI R82, R11, 0x8, R6 ;  /* 0x000000080b527819 */ /* 0x000fe20000010e06 */
[----:B------:R-:W-:Y:S01]  /*0950*/  IMAD.MOV.U32 R0, RZ, RZ, RZ ;  /* 0x000000ffff007224 */ /* 0x000fe200078e00ff */
[----:B------:R-:W-:Y:S01]  /*0960*/  SHF.L.W.U32.HI R81, R26, 0x8, R11 ;  /* 0x000000081a517819 */ /* 0x000fe20000010e0b */
[----:B------:R-:W-:Y:S01]  /*0970*/  IMAD.MOV.U32 R86, RZ, RZ, RZ ;  /* 0x000000ffff567224 */ /* 0x000fe200078e00ff */
[----:B------:R-:W-:Y:S01]  /*0980*/  SHF.L.W.U32.HI R40, R5, 0x8, R8 ;  /* 0x0000000805287819 */ /* 0x000fe20000010e08 */
[----:B------:R-:W-:Y:S01]  /*0990*/  IMAD.MOV.U32 R54, RZ, RZ, -0x80000000 ;  /* 0x80000000ff367424 */ /* 0x000fe200078e00ff */
[----:B------:R-:W-:-:S02]  /*09a0*/  SHF.L.W.U32.HI R36, R6, 0x8, R5 ;  /* 0x0000000806247819 */ /* 0x000fc40000010e05 */
[----:B------:R-:W-:Y:S02]  /*09b0*/  CS2R R84, SRZ ;  /* 0x0000000000547805 */ /* 0x000fe4000001ff00 */
[----:B------:R-:W-:Y:S02]  /*09c0*/  SHF.L.W.U32.HI R52, R7, 0x8, R10 ;  /* 0x0000000807347819 */ /* 0x000fe40000010e0a */
[----:B------:R-:W-:Y:S02]  /*09d0*/  CS2R R44, SRZ ;  /* 0x00000000002c7805 */ /* 0x000fe4000001ff00 */
[----:B------:R-:W-:Y:S01]  /*09e0*/  SHF.L.W.U32.HI R48, R8, 0x8, R7 ;  /* 0x0000000808307819 */ /* 0x000fe20000010e07 */
[----:B------:R-:W-:Y:S01]  /*09f0*/  IMAD.MOV.U32 R80, RZ, RZ, RZ ;  /* 0x000000ffff507224 */ /* 0x000fe200078e00ff */
[----:B------:R-:W-:Y:S02]  /*0a00*/  SHF.R.U64 R92, R10, 0x18, R9 ;  /* 0x000000180a5c7819 */ /* 0x000fe40000001209 */
[----:B------:R-:W-:Y:S01]  /*0a10*/  CS2R R74, SRZ ;  /* 0x00000000004a7805 */ /* 0x000fe2000001ff00 */
[----:B0-----:R-:W-:Y:S01]  /*0a20*/  IMAD.U32 R2, RZ, RZ, UR6 ;  /* 0x00000006ff027e24 */ /* 0x001fe2000f8e00ff */
[----:B------:R-:W-:Y:S01]  /*0a30*/  CS2R R50, SRZ ;  /* 0x0000000000327805 */ /* 0x000fe2000001ff00 */
[----:B------:R-:W-:Y:S01]  /*0a40*/  IMAD.U32 R3, RZ, RZ, UR7 ;  /* 0x00000007ff037e24 */ /* 0x000fe2000f8e00ff */
[----:B------:R-:W-:Y:S01]  /*0a50*/  CS2R R56, SRZ ;  /* 0x0000000000387805 */ /* 0x000fe2000001ff00 */
[----:B------:R-:W-:Y:S01]  /*0a60*/  IMAD.MOV.U32 R79, RZ, RZ, RZ ;  /* 0x000000ffff4f7224 */ /* 0x000fe200078e00ff */
[----:B------:R-:W-:Y:S01]  /*0a70*/  CS2R R88, SRZ ;  /* 0x0000000000587805 */ /* 0x000fe2000001ff00 */
[----:B------:R-:W-:Y:S01]  /*0a80*/  IMAD.MOV.U32 R77, RZ, RZ, RZ ;  /* 0x000000ffff4d7224 */ /* 0x000fe200078e00ff */
[----:B------:R-:W-:Y:S01]  /*0a90*/  CS2R R66, SRZ ;  /* 0x0000000000427805 */ /* 0x000fe2000001ff00 */
[----:B------:R-:W-:Y:S01]  /*0aa0*/  IMAD.MOV.U32 R27, RZ, RZ, RZ ;  /* 0x000000ffff1b7224 */ /* 0x000fe200078e00ff */
[----:B-----5:R-:W-:Y:S01]  /*0ab0*/  LOP3.LUT R43, R43, R13, R28, 0xfe, !PT ;  /* 0x0000000d2b2b7212 */ /* 0x020fe200078efe1c */
[----:B-1----:R-:W-:Y:S01]  /*0ac0*/  IMAD.MOV.U32 R29, RZ, RZ, RZ ;  /* 0x000000ffff1d7224 */ /* 0x002fe200078e00ff */
[----:B------:R-:W-:Y:S01]  /*0ad0*/  LOP3.LUT R62, R19, R62, RZ, 0xfc, !PT ;  /* 0x0000003e133e7212 */ /* 0x000fe200078efcff */
[----:B------:R-:W-:-:S02]  /*0ae0*/  IMAD.MOV.U32 R53, RZ, RZ, RZ ;  /* 0x000000ffff357224 */ /* 0x000fc400078e00ff */
[----:B------:R-:W-:Y:S02]  /*0af0*/  IMAD.MOV.U32 R55, RZ, RZ, RZ ;  /* 0x000000ffff377224 */ /* 0x000fe400078e00ff */
[----:B------:R-:W-:Y:S02]  /*0b00*/  IMAD.MOV.U32 R58, RZ, RZ, RZ ;  /* 0x000000ffff3a7224 */ /* 0x000fe400078e00ff */
[----:B------:R-:W-:Y:S02]  /*0b10*/  IMAD.MOV.U32 R64, RZ, RZ, RZ ;  /* 0x000000ffff407224 */ /* 0x000fe400078e00ff */
[----:B------:R-:W-:Y:S02]  /*0b20*/  IMAD.MOV.U32 R90, RZ, RZ, RZ ;  /* 0x000000ffff5a7224 */ /* 0x000fe400078e00ff */
[----:B------:R-:W-:Y:S02]  /*0b30*/  IMAD.MOV.U32 R49, RZ, RZ, RZ ;  /* 0x000000ffff317224 */ /* 0x000fe400078e00ff */
[----:B------:R-:W-:-:S02]  /*0b40*/  IMAD.MOV.U32 R63, RZ, RZ, RZ ;  /* 0x000000ffff3f7224 */ /* 0x000fc400078e00ff */
[----:B------:R-:W-:Y:S02]  /*0b50*/  IMAD.MOV.U32 R30, RZ, RZ, R20 ;  /* 0x000000ffff1e7224 */ /* 0x000fe400078e0014 */
[----:B------:R-:W-:Y:S02]  /*0b60*/  IMAD.MOV.U32 R31, RZ, RZ, R17 ;  /* 0x000000ffff1f7224 */ /* 0x000fe400078e0011 */
[----:B------:R-:W-:Y:S02]  /*0b70*/  IMAD.MOV.U32 R87, RZ, RZ, R22 ;  /* 0x000000ffff577224 */ /* 0x000fe400078e0016 */
[----:B------:R-:W-:Y:S02]  /*0b80*/  IMAD.MOV.U32 R69, RZ, RZ, R18 ;  /* 0x000000ffff457224 */ /* 0x000fe400078e0012 */
[----:B------:R-:W-:Y:S02]  /*0b90*/  IMAD.MOV.U32 R65, RZ, RZ, R24 ;  /* 0x000000ffff417224 */ /* 0x000fe400078e0018 */
[----:B------:R-:W-:-:S02]  /*0ba0*/  IMAD.MOV.U32 R73, RZ, RZ, R21 ;  /* 0x000000ffff497224 */ /* 0x000fc400078e0015 */
[----:B------:R-:W-:Y:S02]  /*0bb0*/  IMAD.MOV.U32 R68, RZ, RZ, R25 ;  /* 0x000000ffff447224 */ /* 0x000fe400078e0019 */
[----:B------:R-:W-:Y:S02]  /*0bc0*/  IMAD.MOV.U32 R70, RZ, RZ, R23 ;  /* 0x000000ffff467224 */ /* 0x000fe400078e0017 */
[----:B------:R-:W-:Y:S02]  /*0bd0*/  IMAD.MOV.U32 R59, RZ, RZ, R15 ;  /* 0x000000ffff3b7224 */ /* 0x000fe400078e000f */
[----:B------:R-:W-:Y:S02]  /*0be0*/  IMAD.MOV.U32 R61, RZ, RZ, R14 ;  /* 0x000000ffff3d7224 */ /* 0x000fe400078e000e */
[----:B------:R-:W-:Y:S02]  /*0bf0*/  IMAD.MOV.U32 R33, RZ, RZ, R4 ;  /* 0x000000ffff217224 */ /* 0x000fe400078e0004 */
[----:B------:R-:W-:-:S07]  /*0c00*/  IMAD.MOV.U32 R32, RZ, RZ, R16 ;  /* 0x000000ffff207224 */ /* 0x000fce00078e0010 */
.L_x_0:
[----:B------:R-:W2:Y:S01]  /*0c10*/  LDG.E.64.CONSTANT R46, desc[UR4][R2.64] ;  /* 0x00000004022e7981 */ /* 0x000ea2000c1e9b00 */
[----:B------:R-:W-:Y:S01]  /*0c20*/  LOP3.LUT R34, R49, R68, R72, 0x96, !PT ;  /* 0x0000004431227212 */ /* 0x000fe200078e9648 */
[----:B------:R-:W-:Y:S01]  /*0c30*/  VIADD R0, R0, 0x1 ;  /* 0x0000000100007836 */ /* 0x000fe20000000000 */
[----:B------:R-:W-:Y:S02]  /*0c40*/  LOP3.LUT R39, R63, R70, R43, 0x96, !PT ;  /* 0x000000463f277212 */ /* 0x000fe400078e962b */
[----:B------:R-:W-:Y:S02]  /*0c50*/  LOP3.LUT R35, R64, R65, R81, 0x96, !PT ;  /* 0x0000004140237212 */ /* 0x000fe400078e9651 */
[----:B------:R-:W-:Y:S02]  /*0c60*/  LOP3.LUT R38, R90, R73, R82, 0x96, !PT ;  /* 0x000000495a267212 */ /* 0x000fe400078e9652 */
[----:B------:R-:W-:Y:S02]  /*0c70*/  LOP3.LUT R41, R88, R87, R36, 0x96, !PT ;  /* 0x0000005758297212 */ /* 0x000fe400078e9624 */
[----:B------:R-:W-:-:S02]  /*0c80*/  LOP3.LUT R76, R66, R69, R40, 0x96, !PT ;  /* 0x00000045424c7212 */ /* 0x000fc400078e9628 */
[----:B------:R-:W-:Y:S02]  /*0c90*/  LOP3.LUT R34, R79, R34, R58, 0x96, !PT ;  /* 0x000000224f227212 */ /* 0x000fe400078e963a */
[----:B------:R-:W-:Y:S02]  /*0ca0*/  LOP3.LUT R39, R75, R39, R56, 0x96, !PT ;  /* 0x000000274b277212 */ /* 0x000fe400078e9638 */
[----:B------:R-:W-:Y:S02]  /*0cb0*/  LOP3.LUT R35, R80, R35, R57, 0x96, !PT ;  /* 0x0000002350237212 */ /* 0x000fe400078e9639 */
[----:B------:R-:W-:Y:S02]  /*0cc0*/  LOP3.LUT R38, R74, R38, R55, 0x96, !PT ;  /* 0x000000264a267212 */ /* 0x000fe400078e9637 */
[----:B------:R-:W-:Y:S02]  /*0cd0*/  LOP3.LUT R41, R84, R41, R53, 0x96, !PT ;  /* 0x0000002954297212 */ /* 0x000fe400078e9635 */
[----:B------:R-:W-:-:S02]  /*0ce0*/  LOP3.LUT R76, R44, R76, R51, 0x96, !PT ;  /* 0x0000004c2c4c7212 */ /* 0x000fc400078e9633 */
[----:B------:R-:W-:Y:S02]  /*0cf0*/  SHF.L.W.U32.HI R37, R34, 0x1, R39 ;  /* 0x0000000122257819 */ /* 0x000fe40000010e27 */
[----:B------:R-:W-:Y:S02]  /*0d00*/  LOP3.LUT R42, R30, R48, R33, 0x96, !PT ;  /* 0x000000301e2a7212 */ /* 0x000fe400078e9621 */
[----:B------:R-:W-:Y:S02]  /*0d10*/  LOP3.LUT R71, R31, R52, R32, 0x96, !PT ;  /* 0x000000341f477212 */ /* 0x000fe400078e9620 */
[----:B------:R-:W-:Y:S02]  /*0d20*/  SHF.L.W.U32.HI R34, R39, 0x1, R34 ;  /* 0x0000000127227819 */ /* 0x000fe40000010e22 */
[----:B------:R-:W-:Y:S02]  /*0d30*/  SHF.L.W.U32.HI R78, R35, 0x1, R38 ;  /* 0x00000001234e7819 */ /* 0x000fe40000010e26 */
[----:B------:R-:W-:-:S02]  /*0d40*/  SHF.L.W.U32.HI R35, R38, 0x1, R35 ;  /* 0x0000000126237819 */ /* 0x000fc40000010e23 */
[----:B------:R-:W-:Y:S02]  /*0d50*/  LOP3.LUT R39, R67, R62, R61, 0x96, !PT ;  /* 0x0000003e43277212 */ /* 0x000fe400078e963d */
[----:B------:R-:W-:Y:S02]  /*0d60*/  SHF.L.W.U32.HI R38, R41, 0x1, R76 ;  /* 0x0000000129267819 */ /* 0x000fe40000010e4c */
[----:B------:R-:W-:Y:S02]  /*0d70*/  LOP3.LUT R60, R89, R92, R59, 0x96, !PT ;  /* 0x0000005c593c7212 */ /* 0x000fe400078e963b */
[----:B------:R-:W-:Y:S02]  /*0d80*/  LOP3.LUT R42, R27, R42, R45, 0x96, !PT ;  /* 0x0000002a1b2a7212 */ /* 0x000fe400078e962d */
[----:B------:R-:W-:Y:S02]  /*0d90*/  LOP3.LUT R71, R29, R71, R50, 0x96, !PT ;  /* 0x000000471d477212 */ /* 0x000fe400078e9632 */
[----:B------:R-:W-:-:S02]  /*0da0*/  SHF.L.W.U32.HI R41, R76, 0x1, R41 ;  /* 0x000000014c297819 */ /* 0x000fc40000010e29 */
[----:B------:R-:W-:Y:S02]  /*0db0*/  LOP3.LUT R76, R48, R33, R34, 0x96, !PT ;  /* 0x00000021304c7212 */ /* 0x000fe400078e9622 */
[----:B------:R-:W-:Y:S02]  /*0dc0*/  LOP3.LUT R83, R85, R39, R54, 0x96, !PT ;  /* 0x0000002755537212 */ /* 0x000fe400078e9636 */
[----:B------:R-:W-:Y:S02]  /*0dd0*/  LOP3.LUT R60, R77, R60, R86, 0x96, !PT ;  /* 0x0000003c4d3c7212 */ /* 0x000fe400078e9656 */
[----:B------:R-:W-:Y:S02]  /*0de0*/  SHF.L.W.U32.HI R39, R42, 0x1, R71 ;  /* 0x000000012a277819 */ /* 0x000fe40000010e47 */
[----:B------:R-:W-:Y:S02]  /*0df0*/  SHF.L.W.U32.HI R42, R71, 0x1, R42 ;  /* 0x00000001472a7819 */ /* 0x000fe40000010e2a */
[----:B------:R-:W-:-:S02]  /*0e00*/  LOP3.LUT R76, R45, R76, R30, 0x96, !PT ;  /* 0x0000004c2d4c7212 */ /* 0x000fc400078e961e */
[----:B------:R-:W-:Y:S02]  /*0e10*/  LOP3.LUT R71, R92, R59, R35, 0x96, !PT ;  /* 0x0000003b5c477212 */ /* 0x000fe400078e9623 */
[----:B------:R-:W-:Y:S02]  /*0e20*/  LOP3.LUT R37, R52, R32, R37, 0x96, !PT ;  /* 0x0000002034257212 */ /* 0x000fe400078e9625 */
[----:B------:R-:W-:Y:S02]  /*0e30*/  SHF.L.W.U32.HI R34, R60, 0x1, R83 ;  /* 0x000000013c227819 */ /* 0x000fe40000010e53 */
[----:B------:R-:W-:Y:S02]  /*0e40*/  SHF.L.W.U32.HI R35, R83, 0x1, R60 ;  /* 0x0000000153237819 */ /* 0x000fe40000010e3c */
[----:B------:R-:W-:Y:S02]  /*0e50*/  LOP3.LUT R83, R76, R27, RZ, 0x3c, !PT ;  /* 0x0000001b4c537212 */ /* 0x000fe400078e3cff */
[----:B------:R-:W-:-:S02]  /*0e60*/  LOP3.LUT R60, R86, R71, R89, 0x96, !PT ;  /* 0x00000047563c7212 */ /* 0x000fc400078e9659 */
[----:B------:R-:W-:Y:S02]  /*0e70*/  LOP3.LUT R91, R50, R37, R31, 0x96, !PT ;  /* 0x00000025325b7212 */ /* 0x000fe400078e961f */
[----:B------:R-:W-:Y:S02]  /*0e80*/  LOP3.LUT R78, R62, R61, R78, 0x96, !PT ;  /* 0x0000003d3e4e7212 */ /* 0x000fe400078e964e */
[----:B------:R-:W-:Y:S02]  /*0e90*/  LOP3.LUT R76, R86, R83, RZ, 0x3c, !PT ;  /* 0x00000053564c7212 */ /* 0x000fe400078e3cff */
[----:B------:R-:W-:Y:S02]  /*0ea0*/  LOP3.LUT R71, R60, R77, RZ, 0x3c, !PT ;  /* 0x0000004d3c477212 */ /* 0x000fe400078e3cff */
[----:B------:R-:W-:Y:S02]  /*0eb0*/  LOP3.LUT R37, R92, R83, RZ, 0x3c, !PT ;  /* 0x000000535c257212 */ /* 0x000fe400078e3cff */
[----:B------:R-:W-:-:S02]  /*0ec0*/  LOP3.LUT R86, R91, R29, RZ, 0x3c, !PT ;  /* 0x0000001d5b567212 */ /* 0x000fc400078e3cff */
[-C--:B------:R-:W-:Y:S02]  /*0ed0*/  LOP3.LUT R60, R59, R83.reuse, RZ, 0x3c, !PT ;  /* 0x000000533b3c7212 */ /* 0x080fe400078e3cff */
[----:B------:R-:W-:Y:S02]  /*0ee0*/  LOP3.LUT R92, R68, R72, R41, 0x96, !PT ;  /* 0x00000048445c7212 */ /* 0x000fe400078e9629 */
[----:B------:R-:W-:Y:S02]  /*0ef0*/  LOP3.LUT R59, R89, R83, RZ, 0x3c, !PT ;  /* 0x00000053593b7212 */ /* 0x000fe400078e3cff */
[----:B------:R-:W-:Y:S02]  /*0f00*/  LOP3.LUT R78, R54, R78, R67, 0x96, !PT ;  /* 0x0000004e364e7212 */ /* 0x000fe400078e9643 */
[----:B------:R-:W-:Y:S02]  /*0f10*/  LOP3.LUT R41, R70, R43, R38, 0x96, !PT ;  /* 0x0000002b46297212 */ /* 0x000fe400078e9626 */
[----:B------:R-:W-:-:S02]  /*0f20*/  LOP3.LUT R83, R77, R83, RZ, 0x3c, !PT ;  /* 0x000000534d537212 */ /* 0x000fc400078e3cff */
[-C--:B------:R-:W-:Y:S02]  /*0f30*/  LOP3.LUT R38, R62, R86.reuse, RZ, 0x3c, !PT ;  /* 0x000000563e267212 */ /* 0x080fe400078e3cff */
[-C--:B------:R-:W-:Y:S02]  /*0f40*/  LOP3.LUT R77, R54, R86.reuse, RZ, 0x3c, !PT ;  /* 0x00000056364d7212 */ /* 0x080fe400078e3cff */
[-C--:B------:R-:W-:Y:S02]  /*0f50*/  LOP3.LUT R61, R61, R86.reuse, RZ, 0x3c, !PT ;  /* 0x000000563d3d7212 */ /* 0x080fe400078e3cff */
[-C--:B------:R-:W-:Y:S02]  /*0f60*/  LOP3.LUT R62, R67, R86.reuse, RZ, 0x3c, !PT ;  /* 0x00000056433e7212 */ /* 0x080fe400078e3cff */
[----:B------:R-:W-:Y:S02]  /*0f70*/  LOP3.LUT R54, R85, R86, RZ, 0x3c, !PT ;  /* 0x0000005655367212 */ /* 0x000fe400078e3cff */
[----:B------:R-:W-:-:S02]  /*0f80*/  LOP3.LUT R42, R65, R81, R42, 0x96, !PT ;  /* 0x00000051412a7212 */ /* 0x000fc400078e962a */
[----:B------:R-:W-:Y:S02]  /*0f90*/  LOP3.LUT R92, R58, R92, R49, 0x96, !PT ;  /* 0x0000005c3a5c7212 */ /* 0x000fe400078e9631 */
[----:B------:R-:W-:Y:S02]  /*0fa0*/  LOP3.LUT R78, R78, R85, RZ, 0x3c, !PT ;  /* 0x000000554e4e7212 */ /* 0x000fe400078e3cff */
[----:B------:R-:W-:Y:S02]  /*0fb0*/  LOP3.LUT R86, R56, R41, R63, 0x96, !PT ;  /* 0x0000002938567212 */ /* 0x000fe400078e963f */
[-C--:B------:R-:W-:Y:S02]  /*0fc0*/  LOP3.LUT R67, R68, R71.reuse, RZ, 0x3c, !PT ;  /* 0x0000004744437212 */ /* 0x080fe400078e3cff */
[-C--:B------:R-:W-:Y:S02]  /*0fd0*/  LOP3.LUT R85, R72, R71.reuse, RZ, 0x3c, !PT ;  /* 0x0000004748557212 */ /* 0x080fe400078e3cff */
[----:B------:R-:W-:-:S02]  /*0fe0*/  LOP3.LUT R49, R49, R71, RZ, 0x3c, !PT ;  /* 0x0000004731317212 */ /* 0x000fc400078e3cff */
[----:B------:R-:W-:Y:S02]  /*0ff0*/  LOP3.LUT R58, R58, R71, RZ, 0x3c, !PT ;  /* 0x000000473a3a7212 */ /* 0x000fe400078e3cff */
[----:B------:R-:W-:Y:S02]  /*1000*/  LOP3.LUT R68, R73, R82, R39, 0x96, !PT ;  /* 0x0000005249447212 */ /* 0x000fe400078e9627 */
[----:B------:R-:W-:Y:S02]  /*1010*/  LOP3.LUT R41, R57, R42, R64, 0x96, !PT ;  /* 0x0000002a39297212 */ /* 0x000fe400078e9640 */
[----:B------:R-:W-:Y:S02]  /*1020*/  LOP3.LUT R92, R92, R79, RZ, 0x3c, !PT ;  /* 0x0000004f5c5c7212 */ /* 0x000fe400078e3cff */
[----:B------:R-:W-:Y:S02]  /*1030*/  LOP3.LUT R71, R79, R71, RZ, 0x3c, !PT ;  /* 0x000000474f477212 */ /* 0x000fe400078e3cff */
[----:B------:R-:W-:-:S02]  /*1040*/  LOP3.LUT R39, R86, R75, RZ, 0x3c, !PT ;  /* 0x0000004b56277212 */ /* 0x000fc400078e3cff */
[-C--:B------:R-:W-:Y:S02]  /*1050*/  LOP3.LUT R42, R63, R78.reuse, RZ, 0x3c, !PT ;  /* 0x0000004e3f2a7212 */ /* 0x080fe400078e3cff */
[-C--:B------:R-:W-:Y:S02]  /*1060*/  LOP3.LUT R86, R43, R78.reuse, RZ, 0x3c, !PT ;  /* 0x0000004e2b567212 */ /* 0x080fe400078e3cff */
[-C--:B------:R-:W-:Y:S02]  /*1070*/  LOP3.LUT R70, R70, R78.reuse, RZ, 0x3c, !PT ;  /* 0x0000004e46467212 */ /* 0x080fe400078e3cff */
[----:B------:R-:W-:Y:S02]  /*1080*/  LOP3.LUT R63, R56, R78, RZ, 0x3c, !PT ;  /* 0x0000004e383f7212 */ /* 0x000fe400078e3cff */
[----:B------:R-:W-:Y:S02]  /*1090*/  LOP3.LUT R79, R87, R36, R35, 0x96, !PT ;  /* 0x00000024574f7212 */ /* 0x000fe400078e9623 */
[----:B------:R-:W-:-:S02]  /*10a0*/  LOP3.LUT R78, R75, R78, RZ, 0x3c, !PT ;  /* 0x0000004e4b4e7212 */ /* 0x000fc400078e3cff */
[----:B------:R-:W-:Y:S02]  /*10b0*/  LOP3.LUT R75, R55, R68, R90, 0x96, !PT ;  /* 0x00000044374b7212 */ /* 0x000fe400078e965a */
[----:B------:R-:W-:Y:S02]  /*10c0*/  LOP3.LUT R34, R69, R40, R34, 0x96, !PT ;  /* 0x0000002845227212 */ /* 0x000fe400078e9622 */
[-C--:B------:R-:W-:Y:S02]  /*10d0*/  LOP3.LUT R56, R65, R92.reuse, RZ, 0x3c, !PT ;  /* 0x0000005c41387212 */ /* 0x080fe400078e3cff */
[----:B------:R-:W-:Y:S02]  /*10e0*/  LOP3.LUT R43, R57, R92, RZ, 0x3c, !PT ;  /* 0x0000005c392b7212 */ /* 0x000fe400078e3cff */
[----:B------:R-:W-:Y:S02]  /*10f0*/  LOP3.LUT R35, R41, R80, RZ, 0x3c, !PT ;  /* 0x0000005029237212 */ /* 0x000fe400078e3cff */
[----:B------:R-:W-:-:S02]  /*1100*/  LOP3.LUT R57, R80, R92, RZ, 0x3c, !PT ;  /* 0x0000005c50397212 */ /* 0x000fc400078e3cff */
[----:B------:R-:W-:Y:S02]  /*1110*/  LOP3.LUT R79, R53, R79, R88, 0x96, !PT ;  /* 0x0000004f354f7212 */ /* 0x000fe400078e9658 */
[-C--:B------:R-:W-:Y:S02]  /*1120*/  LOP3.LUT R65, R90, R39.reuse, RZ, 0x3c, !PT ;  /* 0x000000275a417212 */ /* 0x080fe400078e3cff */
[-C--:B------:R-:W-:Y:S02]  /*1130*/  LOP3.LUT R82, R82, R39.reuse, RZ, 0x3c, !PT ;  /* 0x0000002752527212 */ /* 0x080fe400078e3cff */
[-C--:B------:R-:W-:Y:S02]  /*1140*/  LOP3.LUT R89, R73, R39.reuse, RZ, 0x3c, !PT ;  /* 0x0000002749597212 */ /* 0x080fe400078e3cff */
[-C--:B------:R-:W-:Y:S02]  /*1150*/  LOP3.LUT R80, R55, R39.reuse, RZ, 0x3c, !PT ;  /* 0x0000002737507212 */ /* 0x080fe400078e3cff */
[----:B------:R-:W-:-:S02]  /*1160*/  LOP3.LUT R90, R74, R39, RZ, 0x3c, !PT ;  /* 0x000000274a5a7212 */ /* 0x000fc400078e3cff */
[----:B------:R-:W-:Y:S02]  /*1170*/  LOP3.LUT R41, R75, R74, RZ, 0x3c, !PT ;  /* 0x0000004a4b297212 */ /* 0x000fe400078e3cff */
[----:B------:R-:W-:Y:S02]  /*1180*/  LOP3.LUT R39, R51, R34, R66, 0x96, !PT ;  /* 0x0000002233277212 */ /* 0x000fe400078e9642 */
[----:B------:R-:W-:Y:S02]  /*1190*/  LOP3.LUT R34, R79, R84, RZ, 0x3c, !PT ;  /* 0x000000544f227212 */ /* 0x000fe400078e3cff */
[-C--:B------:R-:W-:Y:S02]  /*11a0*/  LOP3.LUT R55, R36, R35.reuse, RZ, 0x3c, !PT ;  /* 0x0000002324377212 */ /* 0x080fe400078e3cff */
[-C--:B------:R-:W-:Y:S02]  /*11b0*/  LOP3.LUT R72, R87, R35.reuse, RZ, 0x3c, !PT ;  /* 0x0000002357487212 */ /* 0x080fe400078e3cff */
[----:B------:R-:W-:-:S02]  /*11c0*/  LOP3.LUT R79, R88, R35, RZ, 0x3c, !PT ;  /* 0x00000023584f7212 */ /* 0x000fc400078e3cff */
[-C--:B------:R-:W-:Y:S02]  /*11d0*/  LOP3.LUT R68, R53, R35.reuse, RZ, 0x3c, !PT ;  /* 0x0000002335447212 */ /* 0x080fe400078e3cff */
[----:B------:R-:W-:Y:S02]  /*11e0*/  LOP3.LUT R84, R84, R35, RZ, 0x3c, !PT ;  /* 0x0000002354547212 */ /* 0x000fe400078e3cff */
[----:B------:R-:W-:Y:S02]  /*11f0*/  LOP3.LUT R35, R39, R44, RZ, 0x3c, !PT ;  /* 0x0000002c27237212 */ /* 0x000fe400078e3cff */
[-C--:B------:R-:W-:Y:S02]  /*1200*/  LOP3.LUT R73, R69, R41.reuse, RZ, 0x3c, !PT ;  /* 0x0000002945497212 */ /* 0x080fe400078e3cff */
[-C--:B------:R-:W-:Y:S02]  /*1210*/  LOP3.LUT R88, R40, R41.reuse, RZ, 0x3c, !PT ;  /* 0x0000002928587212 */ /* 0x080fe400078e3cff */
[----:B------:R-:W-:-:S02]  /*1220*/  LOP3.LUT R66, R66, R41, RZ, 0x3c, !PT ;  /* 0x0000002942427212 */ /* 0x000fc400078e3cff */
[-C--:B------:R-:W-:Y:S02]  /*1230*/  LOP3.LUT R69, R51, R41.reuse, RZ, 0x3c, !PT ;  /* 0x0000002933457212 */ /* 0x080fe400078e3cff */
[----:B------:R-:W-:Y:S02]  /*1240*/  LOP3.LUT R41, R44, R41, RZ, 0x3c, !PT ;  /* 0x000000292c297212 */ /* 0x000fe400078e3cff */
[----:B------:R-:W-:Y:S02]  /*1250*/  SHF.L.W.U32.HI R36, R38, 0xc, R37 ;  /* 0x0000000c26247819 */ /* 0x000fe40000010e25 */
[----:B------:R-:W-:Y:S02]  /*1260*/  SHF.L.W.U32.HI R37, R37, 0xc, R38 ;  /* 0x0000000c25257819 */ /* 0x000fe40000010e26 */
[----:B------:R-:W-:Y:S02]  /*1270*/  LOP3.LUT R45, R45, R34, RZ, 0x3c, !PT ;  /* 0x000000222d2d7212 */ /* 0x000fe400078e3cff */
[----:B------:R-:W-:-:S02]  /*1280*/  LOP3.LUT R50, R50, R35, RZ, 0x3c, !PT ;  /* 0x0000002332327212 */ /* 0x000fc400078e3cff */
[----:B------:R-:W-:Y:S02]  /*1290*/  SHF.L.W.U32.HI R39, R42, 0xb, R49 ;  /* 0x0000000b2a277819 */ /* 0x000fe40000010e31 */
[----:B------:R-:W-:Y:S02]  /*12a0*/  SHF.L.W.U32.HI R38, R49, 0xb, R42 ;  /* 0x0000000b31267819 */ /* 0x000fe40000010e2a */
[----:B------:R-:W-:Y:S02]  /*12b0*/  SHF.L.W.U32.HI R40, R84, 0xe, R41 ;  /* 0x0000000e54287819 */ /* 0x000fe40000010e29 */
[----:B------:R-:W-:Y:S02]  /*12c0*/  SHF.L.W.U32.HI R42, R43, 0x15, R80 ;  /* 0x000000152b2a7819 */ /* 0x000fe40000010e50 */
[----:B------:R-:W-:Y:S02]  /*12d0*/  SHF.L.W.U32.HI R41, R41, 0xe, R84 ;  /* 0x0000000e29297819 */ /* 0x000fe40000010e54 */
[----:B------:R-:W-:-:S02]  /*12e0*/  SHF.L.W.U32.HI R43, R80, 0x15, R43 ;  /* 0x00000015502b7819 */ /* 0x000fc40000010e2b */
[----:B------:R-:W-:Y:S02]  /*12f0*/  SHF.L.W.U32.HI R44, R86, 0x1e, R85 ;  /* 0x0000001e562c7819 */ /* 0x000fe40000010e55 */
[----:B------:R-:W-:Y:S02]  /*1300*/  SHF.L.W.U32.HI R84, R85, 0x1e, R86 ;  /* 0x0000001e55547819 */ /* 0x000fe40000010e56 */
[----:B------:R-:W-:Y:S02]  /*1310*/  SHF.L.W.U32.HI R74, R50, 0x9, R45 ;  /* 0x00000009324a7819 */ /* 0x000fe40000010e2d */
[----:B------:R-:W-:Y:S02]  /*1320*/  SHF.L.W.U32.HI R80, R45, 0x9, R50 ;  /* 0x000000092d507819 */ /* 0x000fe40000010e32 */
[----:B------:R-:W-:Y:S02]  /*1330*/  SHF.L.W.U32.HI R45, R83, 0x2, R54 ;  /* 0x00000002532d7819 */ /* 0x000fe40000010e36 */
[----:B------:R-:W-:-:S02]  /*1340*/  SHF.L.W.U32.HI R85, R54, 0x2, R83 ;  /* 0x0000000236557819 */ /* 0x000fc40000010e53 */
[----:B------:R-:W-:Y:S02]  /*1350*/  SHF.L.W.U32.HI R75, R66, 0x7, R79 ;  /* 0x00000007424b7819 */ /* 0x000fe40000010e4f */
[----:B------:R-:W-:Y:S02]  /*1360*/  LOP3.LUT R54, R48, R34, RZ, 0x3c, !PT ;  /* 0x0000002230367212 */ /* 0x000fe400078e3cff */
[----:B------:R-:W-:Y:S02]  /*1370*/  LOP3.LUT R64, R64, R92, RZ, 0x3c, !PT ;  /* 0x0000005c40407212 */ /* 0x000fe400078e3cff */
        /* <DEDUP_REMOVED lines=9> */
[----:B------:R-:W-:Y:S02]  /*1410*/  LOP3.LUT R27, R27, R34, RZ, 0x3c, !PT ;  /* 0x000000221b1b7212 */ /* 0x000fe400078e3cff */
[----:B------:R-:W-:Y:S02]  /*1420*/  LOP3.LUT R66, R29, R35, RZ, 0x3c, !PT ;  /* 0x000000231d427212 */ /* 0x000fe400078e3cff */
        /* <DEDUP_REMOVED lines=15> */
[----:B------:R-:W-:-:S02]  /*1520*/  LOP3.LUT R83, R52, R35, RZ, 0x3c, !PT ;  /* 0x0000002334537212 */ /* 0x000fc400078e3cff */
[----:B------:R-:W-:Y:S02]  /*1530*/  SHF.L.W.U32.HI R76, R76, 0xd, R77 ;  /* 0x0000000d4c4c7819 */ /* 0x000fe40000010e4d */
[----:B------:R-:W-:Y:S02]  /*1540*/  LOP3.LUT R27, R84, R79, R87, 0xb4, !PT ;  /* 0x0000004f541b7212 */ /* 0x000fe400078eb457 */
[----:B------:R-:W-:Y:S02]  /*1550*/  LOP3.LUT R77, R87, R80, R79, 0xb4, !PT ;  /* 0x00000050574d7212 */ /* 0x000fe400078eb44f */
[----:B------:R-:W-:Y:S02]  /*1560*/  LOP3.LUT R79, R79, R85, R80, 0xb4, !PT ;  /* 0x000000554f4f7212 */ /* 0x000fe400078eb450 */
[----:B------:R-:W-:Y:S02]  /*1570*/  LOP3.LUT R80, R80, R84, R85, 0xb4, !PT ;  /* 0x0000005450507212 */ /* 0x000fe400078eb455 */
[----:B------:R-:W-:-:S02]  /*1580*/  SHF.L.W.U32.HI R52, R83, 0x4, R54 ;  /* 0x0000000453347819 */ /* 0x000fc40000010e36 */
[----:B------:R-:W-:Y:S02]  /*1590*/  LOP3.LUT R84, R85, R87, R84, 0xb4, !PT ;  /* 0x0000005755547212 */ /* 0x000fe400078eb454 */
[----:B------:R-:W-:Y:S02]  /*15a0*/  SHF.L.W.U32.HI R54, R54, 0x4, R83 ;  /* 0x0000000436367819 */ /* 0x000fe40000010e53 */
[----:B------:R-:W-:Y:S02]  /*15b0*/  LOP3.LUT R29, R44, R75, R49, 0xb4, !PT ;  /* 0x0000004b2c1d7212 */ /* 0x000fe400078eb431 */
[----:B------:R-:W-:Y:S02]  /*15c0*/  LOP3.LUT R85, R49, R74, R75, 0xb4, !PT ;  /* 0x0000004a31557212 */ /* 0x000fe400078eb44b */
[----:B------:R-:W-:Y:S02]  /*15d0*/  LOP3.LUT R81, R81, R92, RZ, 0x3c, !PT ;  /* 0x0000005c51517212 */ /* 0x000fe400078e3cff */
[----:B------:R-:W-:-:S02]  /*15e0*/  LOP3.LUT R75, R75, R45, R74, 0xb4, !PT ;  /* 0x0000002d4b4b7212 */ /* 0x000fc400078eb44a */
[----:B------:R-:W-:Y:S02]  /*15f0*/  LOP3.LUT R83, R30, R34, RZ, 0x3c, !PT ;  /* 0x000000221e537212 */ /* 0x000fe400078e3cff */
[----:B------:R-:W-:Y:S02]  /*1600*/  LOP3.LUT R74, R74, R44, R45, 0xb4, !PT ;  /* 0x0000002c4a4a7212 */ /* 0x000fe400078eb42d */
[----:B------:R-:W-:Y:S02]  /*1610*/  SHF.L.W.U32.HI R72, R78, 0x1d, R71 ;  /* 0x0000001d4e487819 */ /* 0x000fe40000010e47 */
[----:B------:R-:W-:Y:S02]  /*1620*/  LOP3.LUT R30, R31, R35, RZ, 0x3c, !PT ;  /* 0x000000231f1e7212 */ /* 0x000fe400078e3cff */
[----:B------:R-:W-:Y:S02]  /*1630*/  LOP3.LUT R44, R45, R49, R44, 0xb4, !PT ;  /* 0x000000312d2c7212 */ /* 0x000fe400078eb42c */
[----:B------:R-:W-:-:S02]  /*1640*/  SHF.L.W.U32.HI R71, R71, 0x1d, R78 ;  /* 0x0000001d47477819 */ /* 0x000fc40000010e4e */
[----:B------:R-:W-:Y:S02]  /*1650*/  LOP3.LUT R45, R53, R58, R54, 0xb4, !PT ;  /* 0x0000003a352d7212 */ /* 0x000fe400078eb436 */
[----:B------:R-:W-:Y:S02]  /*1660*/  LOP3.LUT R86, R54, R57, R58, 0xb4, !PT ;  /* 0x0000003936567212 */ /* 0x000fe400078eb43a */
[----:B------:R-:W-:Y:S02]  /*1670*/  SHF.L.W.U32.HI R78, R81, 0x1c, R82 ;  /* 0x0000001c514e7819 */ /* 0x000fe40000010e52 */
[----:B------:R-:W-:Y:S02]  /*1680*/  LOP3.LUT R58, R58, R50, R57, 0xb4, !PT ;  /* 0x000000323a3a7212 */ /* 0x000fe400078eb439 */
[----:B------:R-:W-:Y:S02]  /*1690*/  SHF.L.W.U32.HI R81, R82, 0x1c, R81 ;  /* 0x0000001c52517819 */ /* 0x000fe40000010e51 */
[----:B------:R-:W-:-:S02]  /*16a0*/  LOP3.LUT R57, R57, R53, R50, 0xb4, !PT ;  /* 0x0000003539397212 */ /* 0x000fc400078eb432 */
[----:B------:R-:W-:Y:S02]  /*16b0*/  SHF.L.W.U32.HI R82, R83, 0x3, R30 ;  /* 0x0000000353527819 */ /* 0x000fe40000010e1e */
[----:B------:R-:W-:Y:S02]  /*16c0*/  LOP3.LUT R53, R50, R54, R53, 0xb4, !PT ;  /* 0x0000003632357212 */ /* 0x000fe400078eb435 */
[----:B------:R-:W-:Y:S02]  /*16d0*/  SHF.L.W.U32.HI R83, R30, 0x3, R83 ;  /* 0x000000031e537819 */ /* 0x000fe40000010e53 */
        /* <DEDUP_REMOVED lines=15> */
[----:B------:R-:W-:Y:S02]  /*17d0*/  ISETP.NE.AND P0, PT, R0, 0x18, PT ;  /* 0x000000180000780c */ /* 0x000fe40003f05270 */
        /* <DEDUP_REMOVED lines=11> */
[----:B------:R-:W-:Y:S02]  /*1890*/  LOP3.LUT R81, R60, R43, RZ, 0x3c, !PT ;  /* 0x0000002b3c517212 */ /* 0x000fe400078e3cff */
[----:B------:R-:W-:Y:S02]  /*18a0*/  LOP3.LUT R72, R38, R41, R43, 0xb4, !PT ;  /* 0x0000002926487212 */ /* 0x000fe400078eb42b */
[----:B------:R-:W-:Y:S02]  /*18b0*/  LOP3.LUT R43, R40, R32, R35, 0x6, !PT ;  /* 0x00000020282b7212 */ /* 0x000fe400078e0623 */
[----:B--2---:R-:W-:Y:S02]  /*18c0*/  LOP3.LUT R38, R46, R38, R37, 0xb4, !PT ;  /* 0x000000262e267212 */ /* 0x004fe400078eb425 */
[----:B------:R-:W-:Y:S02]  /*18d0*/  LOP3.LUT R82, R43, R42, RZ, 0x3c, !PT ;  /* 0x0000002a2b527212 */ /* 0x000fe400078e3cff */
[----:B------:R-:W-:-:S02]  /*18e0*/  IADD3 R2, P1, PT, R2, 0x8, RZ ;  /* 0x0000000802027810 */ /* 0x000fc40007f3e0ff */
[----:B------:R-:W-:Y:S02]  /*18f0*/  LOP3.LUT R46, R37, R33, R34, 0x90, !PT ;  /* 0x00000021252e7212 */ /* 0x000fe400078e9022 */
[C---:B------:R-:W-:Y:S01]  /*1900*/  LOP3.LUT R61, R36.reuse, R42, R39, 0xb4, !PT ;  /* 0x0000002a243d7212 */ /* 0x040fe200078eb427 */
[----:B------:R-:W-:Y:S01]  /*1910*/  IMAD.X R3, RZ, RZ, R3, P1 ;  /* 0x000000ffff037224 */ /* 0x000fe200008e0603 */
[----:B------:R-:W-:Y:S02]  /*1920*/  LOP3.LUT R43, R39, R40, R42, 0xb4, !PT ;  /* 0x00000028272b7212 */ /* 0x000fe400078eb42a */
[----:B------:R-:W-:Y:S02]  /*1930*/  LOP3.LUT R37, R36, R32, R35, 0x90, !PT ;  /* 0x0000002024257212 */ /* 0x000fe400078e9023 */
[----:B------:R-:W-:Y:S02]  /*1940*/  LOP3.LUT R39, R47, R39, R36, 0xb4, !PT ;  /* 0x000000272f277212 */ /* 0x000fe400078eb424 */
[----:B------:R-:W-:-:S02]  /*1950*/  LOP3.LUT R68, R83, R71, R76, 0xb4, !PT ;  /* 0x0000004753447212 */ /* 0x000fc400078eb44c */
[----:B------:R-:W-:Y:S02]  /*1960*/  LOP3.LUT R36, R46, R41, RZ, 0x3c, !PT ;  /* 0x000000292e247212 */ /* 0x000fe400078e3cff */
[----:B------:R-:W-:Y:S02]  /*1970*/  LOP3.LUT R40, R37, R40, RZ, 0x3c, !PT ;  /* 0x0000002825287212 */ /* 0x000fe400078e3cff */
[----:B------:R-:W-:Y:S02]  /*1980*/  LOP3.LUT R33, R38, R33, R34, 0x96, !PT ;  /* 0x0000002126217212 */ /* 0x000fe400078e9622 */
[----:B------:R-:W-:Y:S01]  /*1990*/  LOP3.LUT R32, R39, R32, R35, 0x96, !PT ;  /* 0x0000002027207212 */ /* 0x000fe200078e9623 */
[----:B------:R-:W-:Y:S06]  /*19a0*/  @P0 BRA `(.L_x_0) ;  /* 0xfffffff000980947 */ /* 0x000fec000383ffff */
[--C-:B------:R-:W-:Y:S01]  /*19b0*/  SHF.R.U32.HI R49, RZ, 0x10, R82.reuse ;  /* 0x00000010ff317819 */ /* 0x100fe20000011652 */
[----:B------:R-:W0:Y:S01]  /*19c0*/  LDCU UR6, c[0x0][0x398] ;  /* 0x00007300ff0677ac */ /* 0x000e220008000800 */
[--C-:B------:R-:W-:Y:S02]  /*19d0*/  SHF.R.U32.HI R48, RZ, 0x18, R82.reuse ;  /* 0x00000018ff307819 */ /* 0x100fe40000011652 */
[----:B------:R-:W-:Y:S02]  /*19e0*/  SHF.R.U32.HI R47, RZ, 0x8, R82 ;  /* 0x00000008ff2f7819 */ /* 0x000fe40000011652 */
[----:B------:R-:W-:Y:S02]  /*19f0*/  PRMT R0, R49, 0x3340, R48 ;  /* 0x0000334031007816 */ /* 0x000fe40000000030 */
[----:B------:R-:W-:Y:S02]  /*1a00*/  PRMT R3, R82, 0x3340, R47 ;  /* 0x0000334052037816 */ /* 0x000fe4000000002f */
[----:B------:R-:W-:-:S02]  /*1a10*/  SHF.R.U32.HI R33, RZ, 0x8, R61 ;  /* 0x00000008ff217819 */ /* 0x000fc4000001163d */
[--C-:B------:R-:W-:Y:S02]  /*1a20*/  SHF.R.U32.HI R35, RZ, 0x10, R61.reuse ;  /* 0x00000010ff237819 */ /* 0x100fe4000001163d */
[----:B------:R-:W-:Y:S02]  /*1a30*/  SHF.R.U32.HI R36, RZ, 0x18, R61 ;  /* 0x00000018ff247819 */ /* 0x000fe4000001163d */
[C-C-:B------:R-:W-:Y:S02]  /*1a40*/  SHF.R.U64 R37, R72.reuse, 0x8, R43.reuse ;  /* 0x0000000848257819 */ /* 0x140fe4000000122b */
[C-C-:B------:R-:W-:Y:S01]  /*1a50*/  SHF.R.U64 R39, R72.reuse, 0x10, R43.reuse ;  /* 0x0000001048277819 */ /* 0x140fe2000000122b */
[----:B0-----:R-:W-:Y:S01]  /*1a60*/  UISETP.NE.AND UP0, UPT, UR6, URZ, UPT ;  /* 0x000000ff0600728c */ /* 0x001fe2000bf05270 */
[--C-:B------:R-:W-:Y:S02]  /*1a70*/  SHF.R.U64 R38, R72, 0x18, R43.reuse ;  /* 0x0000001848267819 */ /* 0x100fe4000000122b */
[----:B------:R-:W-:-:S02]  /*1a80*/  SHF.R.U32.HI R40, RZ, 0x8, R43 ;  /* 0x00000008ff287819 */ /* 0x000fc4000001162b */
[--C-:B------:R-:W-:Y:S02]  /*1a90*/  SHF.R.U32.HI R41, RZ, 0x10, R43.reuse ;  /* 0x00000010ff297819 */ /* 0x100fe4000001162b */
[----:B------:R-:W-:Y:S02]  /*1aa0*/  SHF.R.U32.HI R42, RZ, 0x18, R43 ;  /* 0x00000018ff2a7819 */ /* 0x000fe4000001162b */
[C-C-:B------:R-:W-:Y:S02]  /*1ab0*/  SHF.R.U64 R44, R81.reuse, 0x8, R82.reuse ;  /* 0x00000008512c7819 */ /* 0x140fe40000001252 */
[C-C-:B------:R-:W-:Y:S02]  /*1ac0*/  SHF.R.U64 R45, R81.reuse, 0x10, R82.reuse ;  /* 0x00000010512d7819 */ /* 0x140fe40000001252 */
[----:B------:R-:W-:Y:S02]  /*1ad0*/  SHF.R.U64 R46, R81, 0x18, R82 ;  /* 0x00000018512e7819 */ /* 0x000fe40000001252 */
[----:B------:R-:W-:-:S02]  /*1ae0*/  PRMT R0, R3, 0x5410, R0 ;  /* 0x0000541003007816 */ /* 0x000fc40000000000 */
[----:B------:R-:W-:Y:S02]  /*1af0*/  PRMT R2, R35, 0x3340, R36 ;  /* 0x0000334023027816 */ /* 0x000fe40000000024 */
[----:B------:R-:W-:Y:S01]  /*1b00*/  PRMT R3, R61, 0x3340, R33 ;  /* 0x000033403d037816 */ /* 0x000fe20000000021 */
[----:B------:R0:W-:Y:S01]  /*1b10*/  STL [R1+0x10], R0 ;  /* 0x0000100001007387 */ /* 0x0001e20000100800 */
[----:B------:R-:W-:Y:S02]  /*1b20*/  PRMT R27, R39, 0x3340, R38 ;  /* 0x00003340271b7816 */ /* 0x000fe40000000026 */
[----:B------:R-:W-:Y:S02]  /*1b30*/  PRMT R30, R72, 0x3340, R37 ;  /* 0x00003340481e7816 */ /* 0x000fe40000000025 */
[----:B------:R-:W-:Y:S02]  /*1b40*/  PRMT R29, R41, 0x3340, R42 ;  /* 0x00003340291d7816 */ /* 0x000fe4000000002a */
[----:B------:R-:W-:-:S02]  /*1b50*/  PRMT R32, R43, 0x3340, R40 ;  /* 0x000033402b207816 */ /* 0x000fc40000000028 */
[----:B------:R-:W-:Y:S02]  /*1b60*/  PRMT R31, R45, 0x3340, R46 ;  /* 0x000033402d1f7816 */ /* 0x000fe4000000002e */
[----:B------:R-:W-:Y:S02]  /*1b70*/  PRMT R34, R81, 0x3340, R44 ;  /* 0x0000334051227816 */ /* 0x000fe4000000002c */
[----:B------:R-:W-:Y:S02]  /*1b80*/  PRMT R2, R3, 0x5410, R2 ;  /* 0x0000541003027816 */ /* 0x000fe40000000002 */
[----:B------:R-:W-:Y:S01]  /*1b90*/  PRMT R3, R30, 0x5410, R27 ;  /* 0x000054101e037816 */ /* 0x000fe2000000001b */
[----:B------:R-:W-:Y:S01]  /*1ba0*/  IMAD.MOV.U32 R27, RZ, RZ, RZ ;  /* 0x000000ffff1b7224 */ /* 0x000fe200078e00ff */
[----:B------:R-:W-:Y:S02]  /*1bb0*/  PRMT R30, R32, 0x5410, R29 ;  /* 0x00005410201e7816 */ /* 0x000fe4000000001d */
[----:B------:R-:W-:Y:S01]  /*1bc0*/  PRMT R31, R34, 0x5410, R31 ;  /* 0x00005410221f7816 */ /* 0x000fe2000000001f */
[----:B------:R0:W-:Y:S04]  /*1bd0*/  STL.64 [R1], R2 ;  /* 0x0000000201007387 */ /* 0x0001e80000100a00 */
[----:B------:R0:W-:Y:S01]  /*1be0*/  STL.64 [R1+0x8], R30 ;  /* 0x0000081e01007387 */ /* 0x0001e20000100a00 */
[----:B------:R-:W-:Y:S05]  /*1bf0*/  BRA.U !UP0, `(.L_x_1) ;  /* 0x00000001083c7547 */ /* 0x000fea000b800000 */
[----:B------:R-:W1:Y:S01]  /*1c00*/  LDC R29, c[0x0][0x398] ;  /* 0x0000e600ff1d7b82 */ /* 0x000e620000000800 */
[----:B------:R-:W-:Y:S01]  /*1c10*/  BSSY.RECONVERGENT B0, `(.L_x_1) ;  /* 0x000000d000007945 */ /* 0x000fe20003800200 */
[----:B------:R-:W-:-:S07]  /*1c20*/  IMAD.MOV.U32 R27, RZ, RZ, RZ ;  /* 0x000000ffff1b7224 */ /* 0x000fce00078e00ff */
.L_x_3:
[----:B0-----:R-:W-:Y:S01]  /*1c30*/  IADD3 R2, P0, PT, R27, UR8, RZ ;  /* 0x000000081b027c10 */ /* 0x001fe2000ff1e0ff */
[----:B------:R-:W-:-:S04]  /*1c40*/  IMAD.IADD R0, R1, 0x1, R27 ;  /* 0x0000000101007824 */ /* 0x000fc800078e021b */
[----:B------:R-:W-:Y:S02]  /*1c50*/  IMAD.X R3, RZ, RZ, UR9, P0 ;  /* 0x00000009ff037e24 */ /* 0x000fe400080e06ff */
[----:B------:R-:W2:Y:S04]  /*1c60*/  LDL.U8 R0, [R0] ;  /* 0x0000000000007983 */ /* 0x000ea80000100000 */
[----:B------:R-:W2:Y:S02]  /*1c70*/  LDG.E.U8 R3, desc[UR4][R2.64] ;  /* 0x0000000402037981 */ /* 0x000ea4000c1e1100 */
[----:B--2---:R-:W-:-:S13]  /*1c80*/  ISETP.NE.AND P0, PT, R0, R3, PT ;  /* 0x000000030000720c */ /* 0x004fda0003f05270 */
[----:B------:R-:W-:Y:S05]  /*1c90*/  @P0 BRA `(.L_x_2) ;  /* 0x0000000000100947 */ /* 0x000fea0003800000 */
[----:B------:R-:W-:-:S05]  /*1ca0*/  VIADD R27, R27, 0x1 ;  /* 0x000000011b1b7836 */ /* 0x000fca0000000000 */
[----:B------:R-:W-:-:S13]  /*1cb0*/  ISETP.NE.AND P0, PT, R27, UR10, PT ;  /* 0x0000000a1b007c0c */ /* 0x000fda000bf05270 */
[----:B------:R-:W-:Y:S05]  /*1cc0*/  @P0 BRA `(.L_x_3) ;  /* 0xfffffffc00d80947 */ /* 0x000fea000383ffff */
[----:B-1----:R-:W-:-:S07]  /*1cd0*/  IMAD.MOV.U32 R27, RZ, RZ, R29 ;  /* 0x000000ffff1b7224 */ /* 0x002fce00078e001d */
.L_x_2:
[----:B------:R-:W-:Y:S05]  /*1ce0*/  BSYNC.RECONVERGENT B0 ;  /* 0x0000000000007941 */ /* 0x000fea0003800200 */
.L_x_1:
[----:B------:R-:W2:Y:S02]  /*1cf0*/  LDCU UR6, c[0x0][0x398] ;  /* 0x00007300ff0677ac */ /* 0x000ea40008000800 */
[----:B--2---:R-:W-:-:S13]  /*1d00*/  ISETP.NE.AND P0, PT, R27, UR6, PT ;  /* 0x000000061b007c0c */ /* 0x004fda000bf05270 */
[----:B------:R-:W-:Y:S05]  /*1d10*/  @!P0 BRA `(.L_x_4) ;  /* 0x00000000005c8947 */ /* 0x000fea0003800000 */
[----:B------:R-:W-:Y:S01]  /*1d20*/  ISETP.GE.U32.AND P0, PT, R26, -0x20000000, PT ;  /* 0xe00000001a00780c */ /* 0x000fe20003f06070 */
[----:B------:R-:W-:Y:S03]  /*1d30*/  BSSY.RECONVERGENT B0, `(.L_x_5) ;  /* 0x000000e000007945 */ /* 0x000fe60003800200 */
[----:B------:R-:W-:-:S13]  /*1d40*/  ISETP.GE.U32.AND.EX P0, PT, R11, -0x1, PT, P0 ;  /* 0xffffffff0b00780c */ /* 0x000fda0003f06100 */
[----:B------:R-:W-:Y:S05]  /*1d50*/  @!P0 BRA `(.L_x_6) ;  /* 0x00000000002c8947 */ /* 0x000fea0003800000 */
[----:B------:R-:W-:-:S05]  /*1d60*/  IADD3 R6, P0, PT, R6, 0x1, RZ ;  /* 0x0000000106067810 */ /* 0x000fca0007f1e0ff */
[----:B------:R-:W-:Y:S01]  /*1d70*/  IMAD.X R5, RZ, RZ, R5, P0 ;  /* 0x000000ffff057224 */ /* 0x000fe200000e0605 */
[----:B------:R-:W-:-:S04]  /*1d80*/  ISETP.NE.U32.AND P0, PT, R6, RZ, PT ;  /* 0x000000ff0600720c */ /* 0x000fc80003f05070 */
[----:B------:R-:W-:-:S13]  /*1d90*/  ISETP.NE.AND.EX P0, PT, R5, RZ, PT, P0 ;  /* 0x000000ff0500720c */ /* 0x000fda0003f05300 */
[----:B------:R-:W-:-:S05]  /*1da0*/  @!P0 IADD3 R8, P1, PT, R8, 0x1, RZ ;  /* 0x0000000108088810 */ /* 0x000fca0007f3e0ff */
[----:B------:R-:W-:Y:S01]  /*1db0*/  @!P0 IMAD.X R7, RZ, RZ, R7, P1 ;  /* 0x000000ffff078224 */ /* 0x000fe200008e0607 */
[----:B------:R-:W-:-:S04]  /*1dc0*/  @!P0 ISETP.NE.U32.AND P1, PT, R8, RZ, PT ;  /* 0x000000ff0800820c */ /* 0x000fc80003f25070 */
[----:B------:R-:W-:-:S04]  /*1dd0*/  @!P0 ISETP.NE.AND.EX P1, PT, R7, RZ, PT, P1 ;  /* 0x000000ff0700820c */ /* 0x000fc80003f25310 */
[----:B0-----:R-:W-:-:S04]  /*1de0*/  @!P0 SEL R3, RZ, 0x1, P1 ;  /* 0x00000001ff038807 */ /* 0x001fc80000800000 */
[----:B------:R-:W-:-:S05]  /*1df0*/  @!P0 IADD3 R10, P1, PT, R3, R10, RZ ;  /* 0x0000000a030a8210 */ /* 0x000fca0007f3e0ff */
[----:B------:R-:W-:-:S08]  /*1e00*/  @!P0 IMAD.X R9, RZ, RZ, R9, P1 ;  /* 0x000000ffff098224 */ /* 0x000fd000008e0609 */
.L_x_6:
[----:B------:R-:W-:Y:S05]  /*1e10*/  BSYNC.RECONVERGENT B0 ;  /* 0x0000000000007941 */ /* 0x000fea0003800200 */
.L_x_5:
[----:B0-----:R-:W0:Y:S02]  /*1e20*/  LDC.64 R2, c[0x0][0x3a0] ;  /* 0x0000e800ff027b82 */ /* 0x001e240000000a00 */
[----:B0-----:R-:W2:Y:S01]  /*1e30*/  LDG.E.U8 R2, desc[UR4][R2.64+0x20] ;  /* 0x0000200402027981 */ /* 0x001ea2000c1e1100 */
[----:B------:R-:W-:-:S05]  /*1e40*/  IADD3 R26, P1, PT, R26, 0x20000000, RZ ;  /* 0x200000001a1a7810 */ /* 0x000fca0007f3e0ff */
[----:B------:R-:W-:Y:S01]  /*1e50*/  IMAD.X R11, RZ, RZ, R11, P1 ;  /* 0x000000ffff0b7224 */ /* 0x000fe200008e060b */
[----:B--2---:R-:W-:-:S13]  /*1e60*/  ISETP.NE.AND P0, PT, R2, RZ, PT ;  /* 0x000000ff0200720c */ /* 0x004fda0003f05270 */
[----:B------:R-:W-:Y:S05]  /*1e70*/  @!P0 BRA `(.L_x_7) ;  /* 0xffffffe800a08947 */ /* 0x000fea000383ffff */
[----:B------:R-:W-:Y:S05]  /*1e80*/  EXIT ;  /* 0x000000000000794d */ /* 0x000fea0003800000 */
.L_x_4:
[----:B0-----:R-:W0:Y:S01]  /*1e90*/  LDC.64 R2, c[0x0][0x3a0] ;  /* 0x0000e800ff027b82 */ /* 0x001e220000000a00 */
[C-C-:B------:R-:W-:Y:S02]  /*1ea0*/  SHF.R.U64 R19, R26.reuse, 0x8, R11.reuse ;  /* 0x000000081a137819 */ /* 0x140fe4000000120b */
[C-C-:B------:R-:W-:Y:S02]  /*1eb0*/  SHF.R.U64 R17, R26.reuse, 0x10, R11.reuse ;  /* 0x000000101a117819 */ /* 0x140fe4000000120b */
[--C-:B------:R-:W-:Y:S02]  /*1ec0*/  SHF.R.U64 R15, R26, 0x18, R11.reuse ;  /* 0x000000181a0f7819 */ /* 0x100fe4000000120b */
[--C-:B------:R-:W-:Y:S02]  /*1ed0*/  SHF.R.U32.HI R23, RZ, 0x10, R11.reuse ;  /* 0x00000010ff177819 */ /* 0x100fe4000001160b */
[--C-:B------:R-:W-:Y:S02]  /*1ee0*/  SHF.R.U32.HI R13, RZ, 0x18, R11.reuse ;  /* 0x00000018ff0d7819 */ /* 0x100fe4000001160b */
[----:B------:R-:W-:-:S02]  /*1ef0*/  SHF.R.U32.HI R25, RZ, 0x8, R11 ;  /* 0x00000008ff197819 */ /* 0x000fc4000001160b */
[C-C-:B------:R-:W-:Y:S02]  /*1f00*/  SHF.R.U64 R21, R6.reuse, 0x10, R5.reuse ;  /* 0x0000001006157819 */ /* 0x140fe40000001205 */
[C-C-:B------:R-:W-:Y:S01]  /*1f10*/  SHF.R.U64 R27, R6.reuse, 0x8, R5.reuse ;  /* 0x00000008061b7819 */ /* 0x140fe20000001205 */
[----:B0-----:R0:W-:Y:S04]  /*1f20*/  STG.E.U8 desc[UR4][R2.64+0x1], R19 ;  /* 0x0000011302007986 */ /* 0x0011e8000c101104 */
[----:B------:R2:W-:Y:S04]  /*1f30*/  STG.E.U8 desc[UR4][R2.64+0x2], R17 ;  /* 0x0000021102007986 */ /* 0x0005e8000c101104 */
[----:B------:R3:W-:Y:S04]  /*1f40*/  STG.E.U8 desc[UR4][R2.64+0x3], R15 ;  /* 0x0000030f02007986 */ /* 0x0007e8000c101104 */
[----:B------:R4:W-:Y:S01]  /*1f50*/  STG.E.U8 desc[UR4][R2.64+0x4], R11 ;  /* 0x0000040b02007986 */ /* 0x0009e2000c101104 */
[----:B0-----:R-:W-:-:S03]  /*1f60*/  SHF.R.U64 R19, R6, 0x18, R5 ;  /* 0x0000001806137819 */ /* 0x001fc60000001205 */
[----:B------:R0:W-:Y:S01]  /*1f70*/  STG.E.U8 desc[UR4][R2.64+0x6], R23 ;  /* 0x0000061702007986 */ /* 0x0001e2000c101104 */
[----:B--2---:R-:W-:-:S03]  /*1f80*/  SHF.R.U32.HI R17, RZ, 0x8, R5 ;  /* 0x00000008ff117819 */ /* 0x004fc60000011605 */
[----:B------:R2:W-:Y:S01]  /*1f90*/  STG.E.U8 desc[UR4][R2.64+0x7], R13 ;  /* 0x0000070d02007986 */ /* 0x0005e2000c101104 */
[----:B---3--:R-:W-:Y:S02]  /*1fa0*/  SHF.R.U32.HI R15, RZ, 0x10, R5 ;  /* 0x00000010ff0f7819 */ /* 0x008fe40000011605 */
[C-C-:B----4-:R-:W-:Y:S01]  /*1fb0*/  SHF.R.U64 R11, R8.reuse, 0x18, R7.reuse ;  /* 0x00000018080b7819 */ /* 0x150fe20000001207 */
[----:B------:R3:W-:Y:S01]  /*1fc0*/  STG.E.U8 desc[UR4][R2.64+0x5], R25 ;  /* 0x0000051902007986 */ /* 0x0007e2000c101104 */
[----:B0-----:R-:W-:-:S03]  /*1fd0*/  SHF.R.U64 R23, R8, 0x10, R7 ;  /* 0x0000001008177819 */ /* 0x001fc60000001207 */
[----:B------:R0:W-:Y:S01]  /*1fe0*/  STG.E.U8 desc[UR4][R2.64+0xa], R21 ;  /* 0x00000a1502007986 */ /* 0x0001e2000c101104 */
[----:B--2---:R-:W-:-:S03]  /*1ff0*/  SHF.R.U32.HI R13, RZ, 0x18, R5 ;  /* 0x00000018ff0d7819 */ /* 0x004fc60000011605 */
[----:B------:R2:W-:Y:S04]  /*2000*/  STG.E.U8 desc[UR4][R2.64+0xb], R19 ;  /* 0x00000b1302007986 */ /* 0x0005e8000c101104 */
[----:B------:R4:W-:Y:S01]  /*2010*/  STG.E.U8 desc[UR4][R2.64+0xd], R17 ;  /* 0x00000d1102007986 */ /* 0x0009e2000c101104 */
[----:B---3--:R-:W-:-:S03]  /*2020*/  SHF.R.U64 R25, R8, 0x8, R7 ;  /* 0x0000000808197819 */ /* 0x008fc60000001207 */
[----:B------:R3:W-:Y:S01]  /*2030*/  STG.E.U8 desc[UR4][R2.64+0xc], R5 ;  /* 0x00000c0502007986 */ /* 0x0007e2000c101104 */
[----:B0-----:R-:W-:-:S03]  /*2040*/  SHF.R.U32.HI R21, RZ, 0x8, R7 ;  /* 0x00000008ff157819 */ /* 0x001fc60000011607 */
[----:B------:R0:W-:Y:S01]  /*2050*/  STG.E.U8 desc[UR4][R2.64+0xe], R15 ;  /* 0x00000e0f02007986 */ /* 0x0001e2000c101104 */
[----:B--2---:R-:W-:-:S03]  /*2060*/  SHF.R.U32.HI R19, RZ, 0x10, R7 ;  /* 0x00000010ff137819 */ /* 0x004fc60000011607 */
[----:B------:R2:W-:Y:S01]  /*2070*/  STG.E.U8 desc[UR4][R2.64+0xf], R13 ;  /* 0x00000f0d02007986 */ /* 0x0005e2000c101104 */
[----:B----4-:R-:W-:-:S03]  /*2080*/  SHF.R.U32.HI R17, RZ, 0x18, R7 ;  /* 0x00000018ff117819 */ /* 0x010fc60000011607 */
[----:B------:R4:W-:Y:S01]  /*2090*/  STG.E.U8 desc[UR4][R2.64+0x12], R23 ;  /* 0x0000121702007986 */ /* 0x0009e2000c101104 */
[----:B---3--:R-:W-:-:S03]  /*20a0*/  SHF.R.U32.HI R5, RZ, 0x18, R9 ;  /* 0x00000018ff057819 */ /* 0x008fc60000011609 */
[----:B------:R3:W-:Y:S01]  /*20b0*/  STG.E.U8 desc[UR4][R2.64+0x13], R11 ;  /* 0x0000130b02007986 */ /* 0x0007e2000c101104 */
[----:B0-----:R-:W-:-:S03]  /*20c0*/  SHF.R.U64 R15, R10, 0x8, R9 ;  /* 0x000000080a0f7819 */ /* 0x001fc60000001209 */
[----:B------:R0:W-:Y:S01]  /*20d0*/  STG.E.U8 desc[UR4][R2.64+0x14], R7 ;  /* 0x0000140702007986 */ /* 0x0001e2000c101104 */
[C-C-:B--2---:R-:W-:Y:S02]  /*20e0*/  SHF.R.U64 R13, R10.reuse, 0x10, R9.reuse ;  /* 0x000000100a0d7819 */ /* 0x144fe40000001209 */
[--C-:B----4-:R-:W-:Y:S01]  /*20f0*/  SHF.R.U64 R23, R10, 0x18, R9.reuse ;  /* 0x000000180a177819 */ /* 0x110fe20000001209 */
[----:B------:R-:W-:Y:S01]  /*2100*/  STG.E.U8 desc[UR4][R2.64], R26 ;  /* 0x0000001a02007986 */ /* 0x000fe2000c101104 */
[----:B---3--:R-:W-:-:S03]  /*2110*/  SHF.R.U32.HI R11, RZ, 0x8, R9 ;  /* 0x00000008ff0b7819 */ /* 0x008fc60000011609 */
[----:B------:R-:W-:Y:S01]  /*2120*/  STG.E.U8 desc[UR4][R2.64+0x8], R6 ;  /* 0x0000080602007986 */ /* 0x000fe2000c101104 */
[----:B0-----:R-:W-:-:S03]  /*2130*/  SHF.R.U32.HI R7, RZ, 0x10, R9 ;  /* 0x00000010ff077819 */ /* 0x001fc60000011609 */
[----:B------:R-:W-:Y:S04]  /*2140*/  STG.E.U8 desc[UR4][R2.64+0x9], R27 ;  /* 0x0000091b02007986 */ /* 0x000fe8000c101104 */
        /* <DEDUP_REMOVED lines=32> */
[----:B------:R-:W-:Y:S01]  /*2350*/  STG.E.U8 desc[UR4][R2.64+0x33], R48 ;  /* 0x0000333002007986 */ /* 0x000fe2000c101104 */
[----:B------:R-:W-:Y:S05]  /*2360*/  EXIT ;  /* 0x000000000000794d */ /* 0x000fea0003800000 */
.L_x_8:
[----:B------:R-:W-:-:S00]  /*2370*/  BRA `(.L_x_8) ;  /* 0xfffffffc00fc7947 */ /* 0x000fc0000383ffff */
[----:B------:R-:W-:-:S00]  /*2380*/  NOP ;  /* 0x0000000000007918 */ /* 0x000fc00000000000 */
[----:B------:R-:W-:-:S00]  /*2390*/  NOP ;  /* 0x0000000000007918 */ /* 0x000fc00000000000 */
[----:B------:R-:W-:-:S00]  /*23a0*/  NOP ;  /* 0x0000000000007918 */ /* 0x000fc00000000000 */
[----:B------:R-:W-:-:S00]  /*23b0*/  NOP ;  /* 0x0000000000007918 */ /* 0x000fc00000000000 */
[----:B------:R-:W-:-:S00]  /*23c0*/  NOP ;  /* 0x0000000000007918 */ /* 0x000fc00000000000 */
[----:B------:R-:W-:-:S00]  /*23d0*/  NOP ;  /* 0x0000000000007918 */ /* 0x000fc00000000000 */
[----:B------:R-:W-:-:S00]  /*23e0*/  NOP ;  /* 0x0000000000007918 */ /* 0x000fc00000000000 */
[----:B------:R-:W-:-:S00]  /*23f0*/  NOP ;  /* 0x0000000000007918 */ /* 0x000fc00000000000 */
.L_x_9:


//--------------------- .nv.global.init           --------------------------
	.section	.nv.global.init,"aw",@progbits
	.align	8
.nv.global.init:
	.type		RC,@object
	.size		RC,(.L_0 - RC)
RC:
        /*0000*/ 	.byte	0x01, 0x00, 0x00, 0x00, 0x00, 0x00, 0x00, 0x00, 0x82, 0x80, 0x00, 0x00, 0x00, 0x00, 0x00, 0x00
        /* <DEDUP_REMOVED lines=11> */
.L_0:


//--------------------- .nv.shared.reserved.0     --------------------------
	.section	.nv.shared.reserved.0,"aw",@nobits
	.weak		__nv_reservedSMEM_offset_0_alias
	.size		__nv_reservedSMEM_offset_0_alias, 0, 64
	.other		__nv_reservedSMEM_offset_0_alias,@"STO_CUDA_RESERVED_SHARED STV_DEFAULT"
__nv_reservedSMEM_offset_0_alias:
	.zero		0
	.zero		64


//--------------------- .nv.constant0._Z11find_keccakPhS_S_jS_ --------------------------
	.section	.nv.constant0._Z11find_keccakPhS_S_jS_,"a",@progbits
	.sectionflags	@""
	.align	4
.nv.constant0._Z11find_keccakPhS_S_jS_:
	.zero		936


//--------------------- SYMBOLS --------------------------

	.type		.nv.reservedSmem.offset0,@object
	.size		.nv.reservedSmem.offset0,0x4
